//
// Generated by NVIDIA NVVM Compiler
//
// Compiler Build ID: CL-36424714
// Cuda compilation tools, release 13.0, V13.0.88
// Based on NVVM 20.0.0
//

.version 9.0
.target sm_100
.address_size 64

	// .globl	rms_norm_bf16
// _ZZ8rms_normI13__nv_bfloat16EvPT_PKS1_S4_S1_iiE6shared has been demoted
// _ZZ8rms_normI6__halfEvPT_PKS1_S4_S1_iiE6shared has been demoted
// _ZZ8rms_normIfEvPT_PKS0_S3_S0_iiE6shared has been demoted
// _ZZ8rms_normIdEvPT_PKS0_S3_S0_iiE6shared has been demoted

.visible .entry rms_norm_bf16(
	.param .u64 .ptr .align 1 rms_norm_bf16_param_0,
	.param .u64 .ptr .align 1 rms_norm_bf16_param_1,
	.param .u64 .ptr .align 1 rms_norm_bf16_param_2,
	.param .align 2 .b8 rms_norm_bf16_param_3[2],
	.param .u32 rms_norm_bf16_param_4,
	.param .u32 rms_norm_bf16_param_5
)
{
	.reg .pred 	%p<21>;
	.reg .b16 	%rs<86>;
	.reg .b32 	%r<75>;
	.reg .b32 	%f<47>;
	.reg .b64 	%rd<42>;
	// demoted variable
	.shared .align 2 .b8 _ZZ8rms_normI13__nv_bfloat16EvPT_PKS1_S4_S1_iiE6shared[2048];
	ld.param.u16 	%rs10, [rms_norm_bf16_param_3];
	ld.param.u64 	%rd8, [rms_norm_bf16_param_0];
	ld.param.u64 	%rd9, [rms_norm_bf16_param_1];
	ld.param.u64 	%rd10, [rms_norm_bf16_param_2];
	ld.param.u32 	%r33, [rms_norm_bf16_param_4];
	ld.param.u32 	%r32, [rms_norm_bf16_param_5];
	cvta.to.global.u64 	%rd1, %rd8;
	cvta.to.global.u64 	%rd2, %rd10;
	cvta.to.global.u64 	%rd3, %rd9;
	mov.u32 	%r1, %ctaid.x;
	setp.ge.s32 	%p1, %r1, %r33;
	@%p1 bra 	$L__BB0_20;
	mov.u32 	%r74, %tid.x;
	mov.u32 	%r3, %ntid.x;
	mov.f32 	%f3, 0f00000000;
	// begin inline asm
	{  cvt.rn.bf16.f32 %rs85, %f3;}

	// end inline asm
	setp.ge.s32 	%p2, %r74, %r32;
	@%p2 bra 	$L__BB0_8;
	mul.lo.s32 	%r4, %r32, %r1;
	add.s32 	%r34, %r74, %r3;
	max.u32 	%r35, %r32, %r34;
	setp.lt.u32 	%p3, %r34, %r32;
	selp.u32 	%r36, 1, 0, %p3;
	add.s32 	%r37, %r34, %r36;
	sub.s32 	%r38, %r35, %r37;
	div.u32 	%r39, %r38, %r3;
	add.s32 	%r5, %r39, %r36;
	and.b32  	%r40, %r5, 3;
	setp.eq.s32 	%p4, %r40, 3;
	mov.u32 	%r68, %r74;
	@%p4 bra 	$L__BB0_5;
	add.s32 	%r66, %r74, %r4;
	add.s32 	%r41, %r5, 1;
	and.b32  	%r42, %r41, 3;
	neg.s32 	%r65, %r42;
	mov.u32 	%r68, %r74;
$L__BB0_4:
	.pragma "nounroll";
	mul.wide.s32 	%rd11, %r66, 2;
	add.s64 	%rd12, %rd3, %rd11;
	ld.global.u16 	%rs14, [%rd12];
	// begin inline asm
	{ mul.bf16 %rs13,%rs14,%rs14; }

	// end inline asm
	// begin inline asm
	{ add.bf16 %rs85,%rs85,%rs13; }

	// end inline asm
	add.s32 	%r68, %r68, %r3;
	add.s32 	%r66, %r66, %r3;
	add.s32 	%r65, %r65, 1;
	setp.ne.s32 	%p5, %r65, 0;
	@%p5 bra 	$L__BB0_4;
$L__BB0_5:
	setp.lt.u32 	%p6, %r5, 3;
	@%p6 bra 	$L__BB0_8;
	shl.b32 	%r44, %r3, 1;
	cvt.u64.u32 	%rd15, %r44;
	shl.b32 	%r45, %r3, 2;
$L__BB0_7:
	add.s32 	%r43, %r68, %r4;
	mul.wide.s32 	%rd13, %r43, 2;
	add.s64 	%rd14, %rd3, %rd13;
	ld.global.u16 	%rs20, [%rd14];
	// begin inline asm
	{ mul.bf16 %rs19,%rs20,%rs20; }

	// end inline asm
	// begin inline asm
	{ add.bf16 %rs22,%rs85,%rs19; }

	// end inline asm
	add.s64 	%rd16, %rd14, %rd15;
	ld.global.u16 	%rs26, [%rd16];
	// begin inline asm
	{ mul.bf16 %rs25,%rs26,%rs26; }

	// end inline asm
	// begin inline asm
	{ add.bf16 %rs28,%rs22,%rs25; }

	// end inline asm
	add.s64 	%rd17, %rd16, %rd15;
	ld.global.u16 	%rs32, [%rd17];
	// begin inline asm
	{ mul.bf16 %rs31,%rs32,%rs32; }

	// end inline asm
	// begin inline asm
	{ add.bf16 %rs34,%rs28,%rs31; }

	// end inline asm
	add.s64 	%rd18, %rd17, %rd15;
	ld.global.u16 	%rs38, [%rd18];
	// begin inline asm
	{ mul.bf16 %rs37,%rs38,%rs38; }

	// end inline asm
	// begin inline asm
	{ add.bf16 %rs85,%rs34,%rs37; }

	// end inline asm
	add.s32 	%r68, %r45, %r68;
	setp.lt.s32 	%p7, %r68, %r32;
	@%p7 bra 	$L__BB0_7;
$L__BB0_8:
	shl.b32 	%r46, %r74, 1;
	mov.u32 	%r47, _ZZ8rms_normI13__nv_bfloat16EvPT_PKS1_S4_S1_iiE6shared;
	add.s32 	%r17, %r47, %r46;
	st.shared.u16 	[%r17], %rs85;
	bar.sync 	0;
	setp.lt.u32 	%p8, %r3, 2;
	@%p8 bra 	$L__BB0_13;
	mov.u32 	%r70, %r3;
$L__BB0_10:
	shr.u32 	%r19, %r70, 1;
	setp.ge.u32 	%p9, %r74, %r19;
	@%p9 bra 	$L__BB0_12;
	and.b32  	%r48, %r70, 2046;
	add.s32 	%r49, %r17, %r48;
	ld.shared.u16 	%rs44, [%r17];
	ld.shared.u16 	%rs45, [%r49];
	// begin inline asm
	{ add.bf16 %rs43,%rs44,%rs45; }

	// end inline asm
	st.shared.u16 	[%r17], %rs43;
$L__BB0_12:
	bar.sync 	0;
	setp.gt.u32 	%p10, %r70, 3;
	mov.u32 	%r70, %r19;
	@%p10 bra 	$L__BB0_10;
$L__BB0_13:
	setp.ge.s32 	%p11, %r74, %r32;
	ld.shared.u16 	%rs47, [_ZZ8rms_normI13__nv_bfloat16EvPT_PKS1_S4_S1_iiE6shared];
	// begin inline asm
	cvt.rn.bf16.s32 %rs46, %r32;
	// end inline asm
	// begin inline asm
	{ cvt.f32.bf16 %f4, %rs47;}

	// end inline asm
	// begin inline asm
	{ cvt.f32.bf16 %f5, %rs46;}

	// end inline asm
	abs.f32 	%f12, %f5;
	setp.ge.f32 	%p12, %f12, 0f7E800000;
	mul.f32 	%f13, %f5, 0f3E800000;
	selp.f32 	%f8, %f13, %f5, %p12;
	// begin inline asm
	{ div.approx.f32 %f6, %f4, %f8; }
	// end inline asm
	mul.f32 	%f14, %f6, 0f3E800000;
	selp.f32 	%f9, %f14, %f6, %p12;
	// begin inline asm
	{  cvt.rn.bf16.f32 %rs49, %f9;}

	// end inline asm
	// begin inline asm
	{ add.bf16 %rs50,%rs49,%rs10; }

	// end inline asm
	// begin inline asm
	{ cvt.f32.bf16 %f10, %rs50;}

	// end inline asm
	sqrt.rn.f32 	%f11, %f10;
	// begin inline asm
	{  cvt.rn.bf16.f32 %rs54, %f11;}

	// end inline asm
	@%p11 bra 	$L__BB0_20;
	mul.lo.s32 	%r20, %r32, %r1;
	// begin inline asm
	{ cvt.f32.bf16 %f15, %rs54;}

	// end inline asm
	abs.f32 	%f1, %f15;
	setp.ge.f32 	%p13, %f1, 0f7E800000;
	mul.f32 	%f16, %f15, 0f3E800000;
	selp.f32 	%f2, %f16, %f15, %p13;
	add.s32 	%r51, %r74, %r3;
	max.s32 	%r52, %r32, %r51;
	setp.lt.s32 	%p14, %r51, %r32;
	selp.u32 	%r53, 1, 0, %p14;
	add.s32 	%r54, %r51, %r53;
	sub.s32 	%r55, %r52, %r54;
	div.u32 	%r56, %r55, %r3;
	add.s32 	%r21, %r56, %r53;
	and.b32  	%r57, %r21, 3;
	setp.eq.s32 	%p15, %r57, 3;
	@%p15 bra 	$L__BB0_17;
	add.s32 	%r58, %r21, 1;
	and.b32  	%r59, %r58, 3;
	mul.wide.u32 	%rd19, %r74, 2;
	add.s64 	%rd41, %rd2, %rd19;
	mul.wide.u32 	%rd5, %r3, 2;
	add.s32 	%r72, %r74, %r20;
	neg.s32 	%r71, %r59;
	mad.lo.s32 	%r74, %r3, %r59, %r74;
$L__BB0_16:
	.pragma "nounroll";
	setp.ge.f32 	%p16, %f1, 0f7E800000;
	mul.wide.s32 	%rd20, %r72, 2;
	add.s64 	%rd21, %rd1, %rd20;
	add.s64 	%rd22, %rd3, %rd20;
	ld.global.u16 	%rs56, [%rd22];
	// begin inline asm
	{ cvt.f32.bf16 %f17, %rs56;}

	// end inline asm
	// begin inline asm
	{ div.approx.f32 %f18, %f17, %f2; }
	// end inline asm
	mul.f32 	%f22, %f18, 0f3E800000;
	selp.f32 	%f21, %f22, %f18, %p16;
	// begin inline asm
	{  cvt.rn.bf16.f32 %rs57, %f21;}

	// end inline asm
	ld.global.u16 	%rs60, [%rd41];
	// begin inline asm
	{ mul.bf16 %rs58,%rs57,%rs60; }

	// end inline asm
	st.global.u16 	[%rd21], %rs58;
	add.s64 	%rd41, %rd41, %rd5;
	add.s32 	%r72, %r72, %r3;
	add.s32 	%r71, %r71, 1;
	setp.ne.s32 	%p17, %r71, 0;
	@%p17 bra 	$L__BB0_16;
$L__BB0_17:
	setp.lt.u32 	%p18, %r21, 3;
	@%p18 bra 	$L__BB0_20;
	shl.b32 	%r62, %r3, 1;
	cvt.u64.u32 	%rd28, %r62;
$L__BB0_19:
	setp.ge.f32 	%p19, %f1, 0f7E800000;
	add.s32 	%r60, %r74, %r20;
	mul.wide.s32 	%rd23, %r60, 2;
	add.s64 	%rd24, %rd3, %rd23;
	ld.global.u16 	%rs61, [%rd24];
	// begin inline asm
	{ cvt.f32.bf16 %f23, %rs61;}

	// end inline asm
	// begin inline asm
	{ div.approx.f32 %f24, %f23, %f2; }
	// end inline asm
	mul.f32 	%f43, %f24, 0f3E800000;
	selp.f32 	%f27, %f43, %f24, %p19;
	// begin inline asm
	{  cvt.rn.bf16.f32 %rs62, %f27;}

	// end inline asm
	mul.wide.u32 	%rd25, %r74, 2;
	add.s64 	%rd26, %rd2, %rd25;
	ld.global.u16 	%rs65, [%rd26];
	// begin inline asm
	{ mul.bf16 %rs63,%rs62,%rs65; }

	// end inline asm
	add.s64 	%rd27, %rd1, %rd23;
	st.global.u16 	[%rd27], %rs63;
	add.s32 	%r61, %r74, %r3;
	add.s64 	%rd29, %rd24, %rd28;
	ld.global.u16 	%rs66, [%rd29];
	// begin inline asm
	{ cvt.f32.bf16 %f28, %rs66;}

	// end inline asm
	// begin inline asm
	{ div.approx.f32 %f29, %f28, %f2; }
	// end inline asm
	mul.f32 	%f44, %f29, 0f3E800000;
	selp.f32 	%f32, %f44, %f29, %p19;
	// begin inline asm
	{  cvt.rn.bf16.f32 %rs67, %f32;}

	// end inline asm
	mul.wide.u32 	%rd30, %r61, 2;
	add.s64 	%rd31, %rd2, %rd30;
	ld.global.u16 	%rs70, [%rd31];
	// begin inline asm
	{ mul.bf16 %rs68,%rs67,%rs70; }

	// end inline asm
	add.s64 	%rd32, %rd27, %rd28;
	st.global.u16 	[%rd32], %rs68;
	add.s32 	%r63, %r61, %r3;
	add.s64 	%rd33, %rd29, %rd28;
	ld.global.u16 	%rs71, [%rd33];
	// begin inline asm
	{ cvt.f32.bf16 %f33, %rs71;}

	// end inline asm
	// begin inline asm
	{ div.approx.f32 %f34, %f33, %f2; }
	// end inline asm
	mul.f32 	%f45, %f34, 0f3E800000;
	selp.f32 	%f37, %f45, %f34, %p19;
	// begin inline asm
	{  cvt.rn.bf16.f32 %rs72, %f37;}

	// end inline asm
	mul.wide.u32 	%rd34, %r63, 2;
	add.s64 	%rd35, %rd2, %rd34;
	ld.global.u16 	%rs75, [%rd35];
	// begin inline asm
	{ mul.bf16 %rs73,%rs72,%rs75; }

	// end inline asm
	add.s64 	%rd36, %rd32, %rd28;
	st.global.u16 	[%rd36], %rs73;
	add.s32 	%r64, %r63, %r3;
	add.s64 	%rd37, %rd33, %rd28;
	ld.global.u16 	%rs76, [%rd37];
	// begin inline asm
	{ cvt.f32.bf16 %f38, %rs76;}

	// end inline asm
	// begin inline asm
	{ div.approx.f32 %f39, %f38, %f2; }
	// end inline asm
	mul.f32 	%f46, %f39, 0f3E800000;
	selp.f32 	%f42, %f46, %f39, %p19;
	// begin inline asm
	{  cvt.rn.bf16.f32 %rs77, %f42;}

	// end inline asm
	mul.wide.u32 	%rd38, %r64, 2;
	add.s64 	%rd39, %rd2, %rd38;
	ld.global.u16 	%rs80, [%rd39];
	// begin inline asm
	{ mul.bf16 %rs78,%rs77,%rs80; }

	// end inline asm
	add.s64 	%rd40, %rd36, %rd28;
	st.global.u16 	[%rd40], %rs78;
	add.s32 	%r74, %r64, %r3;
	setp.lt.s32 	%p20, %r74, %r32;
	@%p20 bra 	$L__BB0_19;
$L__BB0_20:
	ret;

}
	// .globl	rms_norm_f16
.visible .entry rms_norm_f16(
	.param .u64 .ptr .align 1 rms_norm_f16_param_0,
	.param .u64 .ptr .align 1 rms_norm_f16_param_1,
	.param .u64 .ptr .align 1 rms_norm_f16_param_2,
	.param .align 2 .b8 rms_norm_f16_param_3[2],
	.param .u32 rms_norm_f16_param_4,
	.param .u32 rms_norm_f16_param_5
)
{
	.reg .pred 	%p<29>;
	.reg .b16 	%rs<170>;
	.reg .b32 	%r<75>;
	.reg .b32 	%f<51>;
	.reg .b64 	%rd<46>;
	// demoted variable
	.shared .align 2 .b8 _ZZ8rms_normI6__halfEvPT_PKS1_S4_S1_iiE6shared[2048];
	ld.param.u16 	%rs34, [rms_norm_f16_param_3];
	ld.param.u64 	%rd15, [rms_norm_f16_param_0];
	ld.param.u64 	%rd16, [rms_norm_f16_param_1];
	ld.param.u64 	%rd17, [rms_norm_f16_param_2];
	ld.param.u32 	%r37, [rms_norm_f16_param_4];
	ld.param.u32 	%r36, [rms_norm_f16_param_5];
	cvta.to.global.u64 	%rd1, %rd15;
	cvta.to.global.u64 	%rd2, %rd17;
	cvta.to.global.u64 	%rd3, %rd16;
	mov.u32 	%r1, %ctaid.x;
	setp.ge.s32 	%p1, %r1, %r37;
	@%p1 bra 	$L__BB1_38;
	mov.u32 	%r74, %tid.x;
	mov.u32 	%r3, %ntid.x;
	mov.f32 	%f17, 0f00000000;
	// begin inline asm
	{  cvt.rn.f16.f32 %rs35, %f17;}

	// end inline asm
	setp.ge.s32 	%p2, %r74, %r36;
	mov.u16 	%rs163, %rs35;
	@%p2 bra 	$L__BB1_8;
	mul.lo.s32 	%r4, %r36, %r1;
	add.s32 	%r38, %r74, %r3;
	max.u32 	%r39, %r36, %r38;
	setp.lt.u32 	%p3, %r38, %r36;
	selp.u32 	%r40, 1, 0, %p3;
	add.s32 	%r41, %r38, %r40;
	sub.s32 	%r42, %r39, %r41;
	div.u32 	%r43, %r42, %r3;
	add.s32 	%r5, %r43, %r40;
	and.b32  	%r44, %r5, 3;
	setp.eq.s32 	%p4, %r44, 3;
	mov.u32 	%r68, %r74;
	mov.u16 	%rs163, %rs35;
	@%p4 bra 	$L__BB1_5;
	add.s32 	%r66, %r74, %r4;
	add.s32 	%r45, %r5, 1;
	and.b32  	%r46, %r45, 3;
	neg.s32 	%r65, %r46;
	mov.u32 	%r68, %r74;
	mov.u16 	%rs163, %rs35;
$L__BB1_4:
	.pragma "nounroll";
	mul.wide.s32 	%rd18, %r66, 2;
	add.s64 	%rd19, %rd3, %rd18;
	ld.global.u16 	%rs38, [%rd19];
	// begin inline asm
	{mul.f16 %rs37,%rs38,%rs38;
}
	// end inline asm
	// begin inline asm
	{add.f16 %rs163,%rs163,%rs37;
}
	// end inline asm
	add.s32 	%r68, %r68, %r3;
	add.s32 	%r66, %r66, %r3;
	add.s32 	%r65, %r65, 1;
	setp.ne.s32 	%p5, %r65, 0;
	@%p5 bra 	$L__BB1_4;
$L__BB1_5:
	setp.lt.u32 	%p6, %r5, 3;
	@%p6 bra 	$L__BB1_8;
	shl.b32 	%r48, %r3, 1;
	cvt.u64.u32 	%rd22, %r48;
	shl.b32 	%r49, %r3, 2;
$L__BB1_7:
	add.s32 	%r47, %r68, %r4;
	mul.wide.s32 	%rd20, %r47, 2;
	add.s64 	%rd21, %rd3, %rd20;
	ld.global.u16 	%rs44, [%rd21];
	// begin inline asm
	{mul.f16 %rs43,%rs44,%rs44;
}
	// end inline asm
	// begin inline asm
	{add.f16 %rs46,%rs163,%rs43;
}
	// end inline asm
	add.s64 	%rd23, %rd21, %rd22;
	ld.global.u16 	%rs50, [%rd23];
	// begin inline asm
	{mul.f16 %rs49,%rs50,%rs50;
}
	// end inline asm
	// begin inline asm
	{add.f16 %rs52,%rs46,%rs49;
}
	// end inline asm
	add.s64 	%rd24, %rd23, %rd22;
	ld.global.u16 	%rs56, [%rd24];
	// begin inline asm
	{mul.f16 %rs55,%rs56,%rs56;
}
	// end inline asm
	// begin inline asm
	{add.f16 %rs58,%rs52,%rs55;
}
	// end inline asm
	add.s64 	%rd25, %rd24, %rd22;
	ld.global.u16 	%rs62, [%rd25];
	// begin inline asm
	{mul.f16 %rs61,%rs62,%rs62;
}
	// end inline asm
	// begin inline asm
	{add.f16 %rs163,%rs58,%rs61;
}
	// end inline asm
	add.s32 	%r68, %r49, %r68;
	setp.lt.s32 	%p7, %r68, %r36;
	@%p7 bra 	$L__BB1_7;
$L__BB1_8:
	shl.b32 	%r50, %r74, 1;
	mov.u32 	%r51, _ZZ8rms_normI6__halfEvPT_PKS1_S4_S1_iiE6shared;
	add.s32 	%r17, %r51, %r50;
	st.shared.u16 	[%r17], %rs163;
	bar.sync 	0;
	setp.lt.u32 	%p8, %r3, 2;
	@%p8 bra 	$L__BB1_13;
	mov.u32 	%r70, %r3;
$L__BB1_10:
	shr.u32 	%r19, %r70, 1;
	setp.ge.u32 	%p9, %r74, %r19;
	@%p9 bra 	$L__BB1_12;
	and.b32  	%r52, %r70, 2046;
	add.s32 	%r53, %r17, %r52;
	ld.shared.u16 	%rs68, [%r17];
	ld.shared.u16 	%rs69, [%r53];
	// begin inline asm
	{add.f16 %rs67,%rs68,%rs69;
}
	// end inline asm
	st.shared.u16 	[%r17], %rs67;
$L__BB1_12:
	bar.sync 	0;
	setp.gt.u32 	%p10, %r70, 3;
	mov.u32 	%r70, %r19;
	@%p10 bra 	$L__BB1_10;
$L__BB1_13:
	ld.shared.u16 	%rs71, [_ZZ8rms_normI6__halfEvPT_PKS1_S4_S1_iiE6shared];
	// begin inline asm
	cvt.rn.f16.s32 %rs70, %r36;
	// end inline asm
	// begin inline asm
	{  cvt.f32.f16 %f18, %rs71;}

	// end inline asm
	// begin inline asm
	{  cvt.f32.f16 %f19, %rs70;}

	// end inline asm
	// begin inline asm
	{rcp.approx.ftz.f32 %f20, %f19;
}
	// end inline asm
	mul.f32 	%f22, %f18, %f20;
	// begin inline asm
	{  cvt.rn.f16.f32 %rs164, %f22;}

	// end inline asm
	// begin inline asm
	{abs.f16 %rs74,%rs164;
}
	// end inline asm
	mov.b16 	%rs78, 143;
	// begin inline asm
	{ .reg .pred __$temp3;
  setp.lt.f16  __$temp3, %rs74, %rs78;
  selp.u16 %rs76, 1, 0, __$temp3;}
	// end inline asm
	setp.eq.s16 	%p11, %rs76, 0;
	@%p11 bra 	$L__BB1_16;
	// begin inline asm
	{ .reg .pred __$temp3;
  setp.lt.f16  __$temp3, %rs35, %rs74;
  selp.u16 %rs79, 1, 0, __$temp3;}
	// end inline asm
	setp.eq.s16 	%p12, %rs79, 0;
	@%p12 bra 	$L__BB1_16;
	neg.f32 	%f24, %f19;
	fma.rn.f32 	%f25, %f24, %f22, %f18;
	fma.rn.f32 	%f23, %f20, %f25, %f22;
	// begin inline asm
	{  cvt.rn.f16.f32 %rs164, %f23;}

	// end inline asm
$L__BB1_16:
	setp.ge.s32 	%p13, %r74, %r36;
	// begin inline asm
	{add.f16 %rs83,%rs164,%rs34;
}
	// end inline asm
	// begin inline asm
	{  cvt.f32.f16 %f26, %rs83;}

	// end inline asm
	sqrt.rn.f32 	%f27, %f26;
	// begin inline asm
	{  cvt.rn.f16.f32 %rs87, %f27;}

	// end inline asm
	@%p13 bra 	$L__BB1_38;
	mul.lo.s32 	%r20, %r36, %r1;
	// begin inline asm
	{  cvt.f32.f16 %f28, %rs87;}

	// end inline asm
	// begin inline asm
	{rcp.approx.ftz.f32 %f29, %f28;
}
	// end inline asm
	neg.f32 	%f6, %f28;
	add.s32 	%r55, %r74, %r3;
	max.s32 	%r56, %r36, %r55;
	setp.lt.s32 	%p14, %r55, %r36;
	selp.u32 	%r57, 1, 0, %p14;
	add.s32 	%r58, %r55, %r57;
	sub.s32 	%r59, %r56, %r58;
	div.u32 	%r60, %r59, %r3;
	add.s32 	%r21, %r60, %r57;
	and.b32  	%r61, %r21, 3;
	setp.eq.s32 	%p15, %r61, 3;
	@%p15 bra 	$L__BB1_23;
	add.s32 	%r62, %r21, 1;
	and.b32  	%r63, %r62, 3;
	mul.wide.u32 	%rd26, %r74, 2;
	add.s64 	%rd45, %rd2, %rd26;
	mul.wide.u32 	%rd5, %r3, 2;
	add.s32 	%r72, %r74, %r20;
	neg.s32 	%r71, %r63;
	mad.lo.s32 	%r74, %r3, %r63, %r74;
$L__BB1_19:
	.pragma "nounroll";
	mul.wide.s32 	%rd7, %r72, 2;
	add.s64 	%rd27, %rd3, %rd7;
	ld.global.u16 	%rs89, [%rd27];
	// begin inline asm
	{  cvt.f32.f16 %f31, %rs89;}

	// end inline asm
	mul.f32 	%f32, %f31, %f29;
	// begin inline asm
	{  cvt.rn.f16.f32 %rs165, %f32;}

	// end inline asm
	// begin inline asm
	{abs.f16 %rs91,%rs165;
}
	// end inline asm
	mov.b16 	%rs95, 143;
	// begin inline asm
	{ .reg .pred __$temp3;
  setp.lt.f16  __$temp3, %rs91, %rs95;
  selp.u16 %rs93, 1, 0, __$temp3;}
	// end inline asm
	setp.eq.s16 	%p16, %rs93, 0;
	@%p16 bra 	$L__BB1_22;
	// begin inline asm
	{ .reg .pred __$temp3;
  setp.lt.f16  __$temp3, %rs35, %rs91;
  selp.u16 %rs96, 1, 0, __$temp3;}
	// end inline asm
	setp.eq.s16 	%p17, %rs96, 0;
	@%p17 bra 	$L__BB1_22;
	fma.rn.f32 	%f34, %f6, %f32, %f31;
	fma.rn.f32 	%f33, %f29, %f34, %f32;
	// begin inline asm
	{  cvt.rn.f16.f32 %rs165, %f33;}

	// end inline asm
$L__BB1_22:
	ld.global.u16 	%rs102, [%rd45];
	// begin inline asm
	{mul.f16 %rs100,%rs165,%rs102;
}
	// end inline asm
	add.s64 	%rd28, %rd1, %rd7;
	st.global.u16 	[%rd28], %rs100;
	add.s64 	%rd45, %rd45, %rd5;
	add.s32 	%r72, %r72, %r3;
	add.s32 	%r71, %r71, 1;
	setp.ne.s32 	%p18, %r71, 0;
	@%p18 bra 	$L__BB1_19;
$L__BB1_23:
	setp.lt.u32 	%p19, %r21, 3;
	@%p19 bra 	$L__BB1_38;
	shl.b32 	%r32, %r3, 1;
	cvt.u64.u32 	%rd33, %r32;
$L__BB1_25:
	add.s32 	%r31, %r74, %r20;
	mul.wide.s32 	%rd29, %r31, 2;
	add.s64 	%rd9, %rd3, %rd29;
	ld.global.u16 	%rs103, [%rd9];
	// begin inline asm
	{  cvt.f32.f16 %f35, %rs103;}

	// end inline asm
	mul.f32 	%f36, %f35, %f29;
	// begin inline asm
	{  cvt.rn.f16.f32 %rs166, %f36;}

	// end inline asm
	// begin inline asm
	{abs.f16 %rs105,%rs166;
}
	// end inline asm
	mov.b16 	%rs109, 143;
	// begin inline asm
	{ .reg .pred __$temp3;
  setp.lt.f16  __$temp3, %rs105, %rs109;
  selp.u16 %rs107, 1, 0, __$temp3;}
	// end inline asm
	setp.eq.s16 	%p20, %rs107, 0;
	@%p20 bra 	$L__BB1_28;
	// begin inline asm
	{ .reg .pred __$temp3;
  setp.lt.f16  __$temp3, %rs35, %rs105;
  selp.u16 %rs110, 1, 0, __$temp3;}
	// end inline asm
	setp.eq.s16 	%p21, %rs110, 0;
	@%p21 bra 	$L__BB1_28;
	fma.rn.f32 	%f38, %f6, %f36, %f35;
	fma.rn.f32 	%f37, %f29, %f38, %f36;
	// begin inline asm
	{  cvt.rn.f16.f32 %rs166, %f37;}

	// end inline asm
$L__BB1_28:
	mul.wide.u32 	%rd30, %r74, 2;
	add.s64 	%rd31, %rd2, %rd30;
	ld.global.u16 	%rs116, [%rd31];
	// begin inline asm
	{mul.f16 %rs114,%rs166,%rs116;
}
	// end inline asm
	add.s64 	%rd10, %rd1, %rd29;
	st.global.u16 	[%rd10], %rs114;
	add.s64 	%rd11, %rd9, %rd33;
	ld.global.u16 	%rs117, [%rd11];
	// begin inline asm
	{  cvt.f32.f16 %f39, %rs117;}

	// end inline asm
	mul.f32 	%f40, %f39, %f29;
	// begin inline asm
	{  cvt.rn.f16.f32 %rs167, %f40;}

	// end inline asm
	// begin inline asm
	{abs.f16 %rs119,%rs167;
}
	// end inline asm
	mov.b16 	%rs123, 143;
	// begin inline asm
	{ .reg .pred __$temp3;
  setp.lt.f16  __$temp3, %rs119, %rs123;
  selp.u16 %rs121, 1, 0, __$temp3;}
	// end inline asm
	setp.eq.s16 	%p22, %rs121, 0;
	@%p22 bra 	$L__BB1_31;
	// begin inline asm
	{ .reg .pred __$temp3;
  setp.lt.f16  __$temp3, %rs35, %rs119;
  selp.u16 %rs124, 1, 0, __$temp3;}
	// end inline asm
	setp.eq.s16 	%p23, %rs124, 0;
	@%p23 bra 	$L__BB1_31;
	fma.rn.f32 	%f42, %f6, %f40, %f39;
	fma.rn.f32 	%f41, %f29, %f42, %f40;
	// begin inline asm
	{  cvt.rn.f16.f32 %rs167, %f41;}

	// end inline asm
$L__BB1_31:
	add.s32 	%r33, %r74, %r3;
	mul.wide.u32 	%rd35, %r33, 2;
	add.s64 	%rd36, %rd2, %rd35;
	ld.global.u16 	%rs130, [%rd36];
	// begin inline asm
	{mul.f16 %rs128,%rs167,%rs130;
}
	// end inline asm
	add.s64 	%rd12, %rd10, %rd33;
	st.global.u16 	[%rd12], %rs128;
	add.s64 	%rd13, %rd11, %rd33;
	ld.global.u16 	%rs131, [%rd13];
	// begin inline asm
	{  cvt.f32.f16 %f43, %rs131;}

	// end inline asm
	mul.f32 	%f44, %f43, %f29;
	// begin inline asm
	{  cvt.rn.f16.f32 %rs168, %f44;}

	// end inline asm
	// begin inline asm
	{abs.f16 %rs133,%rs168;
}
	// end inline asm
	mov.b16 	%rs137, 143;
	// begin inline asm
	{ .reg .pred __$temp3;
  setp.lt.f16  __$temp3, %rs133, %rs137;
  selp.u16 %rs135, 1, 0, __$temp3;}
	// end inline asm
	setp.eq.s16 	%p24, %rs135, 0;
	@%p24 bra 	$L__BB1_34;
	// begin inline asm
	{ .reg .pred __$temp3;
  setp.lt.f16  __$temp3, %rs35, %rs133;
  selp.u16 %rs138, 1, 0, __$temp3;}
	// end inline asm
	setp.eq.s16 	%p25, %rs138, 0;
	@%p25 bra 	$L__BB1_34;
	fma.rn.f32 	%f46, %f6, %f44, %f43;
	fma.rn.f32 	%f45, %f29, %f46, %f44;
	// begin inline asm
	{  cvt.rn.f16.f32 %rs168, %f45;}

	// end inline asm
$L__BB1_34:
	add.s32 	%r34, %r33, %r3;
	mul.wide.u32 	%rd38, %r34, 2;
	add.s64 	%rd39, %rd2, %rd38;
	ld.global.u16 	%rs144, [%rd39];
	// begin inline asm
	{mul.f16 %rs142,%rs168,%rs144;
}
	// end inline asm
	add.s64 	%rd14, %rd12, %rd33;
	st.global.u16 	[%rd14], %rs142;
	add.s64 	%rd40, %rd13, %rd33;
	ld.global.u16 	%rs145, [%rd40];
	// begin inline asm
	{  cvt.f32.f16 %f47, %rs145;}

	// end inline asm
	mul.f32 	%f48, %f47, %f29;
	// begin inline asm
	{  cvt.rn.f16.f32 %rs169, %f48;}

	// end inline asm
	// begin inline asm
	{abs.f16 %rs147,%rs169;
}
	// end inline asm
	mov.b16 	%rs151, 143;
	// begin inline asm
	{ .reg .pred __$temp3;
  setp.lt.f16  __$temp3, %rs147, %rs151;
  selp.u16 %rs149, 1, 0, __$temp3;}
	// end inline asm
	setp.eq.s16 	%p26, %rs149, 0;
	@%p26 bra 	$L__BB1_37;
	// begin inline asm
	{ .reg .pred __$temp3;
  setp.lt.f16  __$temp3, %rs35, %rs147;
  selp.u16 %rs152, 1, 0, __$temp3;}
	// end inline asm
	setp.eq.s16 	%p27, %rs152, 0;
	@%p27 bra 	$L__BB1_37;
	fma.rn.f32 	%f50, %f6, %f48, %f47;
	fma.rn.f32 	%f49, %f29, %f50, %f48;
	// begin inline asm
	{  cvt.rn.f16.f32 %rs169, %f49;}

	// end inline asm
$L__BB1_37:
	add.s32 	%r64, %r34, %r3;
	mul.wide.u32 	%rd42, %r64, 2;
	add.s64 	%rd43, %rd2, %rd42;
	ld.global.u16 	%rs158, [%rd43];
	// begin inline asm
	{mul.f16 %rs156,%rs169,%rs158;
}
	// end inline asm
	add.s64 	%rd44, %rd14, %rd33;
	st.global.u16 	[%rd44], %rs156;
	add.s32 	%r74, %r64, %r3;
	setp.lt.s32 	%p28, %r74, %r36;
	@%p28 bra 	$L__BB1_25;
$L__BB1_38:
	ret;

}
	// .globl	rms_norm_f32
.visible .entry rms_norm_f32(
	.param .u64 .ptr .align 1 rms_norm_f32_param_0,
	.param .u64 .ptr .align 1 rms_norm_f32_param_1,
	.param .u64 .ptr .align 1 rms_norm_f32_param_2,
	.param .f32 rms_norm_f32_param_3,
	.param .u32 rms_norm_f32_param_4,
	.param .u32 rms_norm_f32_param_5
)
{
	.reg .pred 	%p<17>;
	.reg .b32 	%r<73>;
	.reg .b32 	%f<54>;
	.reg .b64 	%rd<42>;
	// demoted variable
	.shared .align 4 .b8 _ZZ8rms_normIfEvPT_PKS0_S3_S0_iiE6shared[4096];
	ld.param.u64 	%rd8, [rms_norm_f32_param_0];
	ld.param.u64 	%rd9, [rms_norm_f32_param_1];
	ld.param.u64 	%rd10, [rms_norm_f32_param_2];
	ld.param.f32 	%f9, [rms_norm_f32_param_3];
	ld.param.u32 	%r33, [rms_norm_f32_param_4];
	ld.param.u32 	%r32, [rms_norm_f32_param_5];
	cvta.to.global.u64 	%rd1, %rd8;
	cvta.to.global.u64 	%rd2, %rd10;
	cvta.to.global.u64 	%rd3, %rd9;
	mov.u32 	%r1, %ctaid.x;
	setp.ge.s32 	%p1, %r1, %r33;
	@%p1 bra 	$L__BB2_20;
	mov.u32 	%r72, %tid.x;
	mov.u32 	%r3, %ntid.x;
	setp.ge.s32 	%p2, %r72, %r32;
	mov.f32 	%f53, 0f00000000;
	@%p2 bra 	$L__BB2_8;
	mul.lo.s32 	%r4, %r32, %r1;
	add.s32 	%r34, %r72, %r3;
	max.u32 	%r35, %r32, %r34;
	setp.lt.u32 	%p3, %r34, %r32;
	selp.u32 	%r36, 1, 0, %p3;
	add.s32 	%r37, %r34, %r36;
	sub.s32 	%r38, %r35, %r37;
	div.u32 	%r39, %r38, %r3;
	add.s32 	%r5, %r39, %r36;
	and.b32  	%r40, %r5, 3;
	setp.eq.s32 	%p4, %r40, 3;
	mov.f32 	%f53, 0f00000000;
	mov.u32 	%r66, %r72;
	@%p4 bra 	$L__BB2_5;
	add.s32 	%r64, %r72, %r4;
	add.s32 	%r41, %r5, 1;
	and.b32  	%r42, %r41, 3;
	neg.s32 	%r63, %r42;
	mov.f32 	%f53, 0f00000000;
	mov.u32 	%r66, %r72;
$L__BB2_4:
	.pragma "nounroll";
	mul.wide.s32 	%rd11, %r64, 4;
	add.s64 	%rd12, %rd3, %rd11;
	ld.global.f32 	%f14, [%rd12];
	fma.rn.f32 	%f53, %f14, %f14, %f53;
	add.s32 	%r66, %r66, %r3;
	add.s32 	%r64, %r64, %r3;
	add.s32 	%r63, %r63, 1;
	setp.ne.s32 	%p5, %r63, 0;
	@%p5 bra 	$L__BB2_4;
$L__BB2_5:
	setp.lt.u32 	%p6, %r5, 3;
	@%p6 bra 	$L__BB2_8;
	shl.b32 	%r44, %r3, 2;
	cvt.u64.u32 	%rd15, %r44;
$L__BB2_7:
	add.s32 	%r43, %r66, %r4;
	mul.wide.s32 	%rd13, %r43, 4;
	add.s64 	%rd14, %rd3, %rd13;
	ld.global.f32 	%f15, [%rd14];
	fma.rn.f32 	%f16, %f15, %f15, %f53;
	add.s64 	%rd16, %rd14, %rd15;
	ld.global.f32 	%f17, [%rd16];
	fma.rn.f32 	%f18, %f17, %f17, %f16;
	add.s64 	%rd17, %rd16, %rd15;
	ld.global.f32 	%f19, [%rd17];
	fma.rn.f32 	%f20, %f19, %f19, %f18;
	add.s64 	%rd18, %rd17, %rd15;
	ld.global.f32 	%f21, [%rd18];
	fma.rn.f32 	%f53, %f21, %f21, %f20;
	add.s32 	%r66, %r44, %r66;
	setp.lt.s32 	%p7, %r66, %r32;
	@%p7 bra 	$L__BB2_7;
$L__BB2_8:
	shl.b32 	%r45, %r72, 2;
	mov.u32 	%r46, _ZZ8rms_normIfEvPT_PKS0_S3_S0_iiE6shared;
	add.s32 	%r17, %r46, %r45;
	st.shared.f32 	[%r17], %f53;
	bar.sync 	0;
	setp.lt.u32 	%p8, %r3, 2;
	@%p8 bra 	$L__BB2_13;
	mov.u32 	%r68, %r3;
$L__BB2_10:
	shr.u32 	%r19, %r68, 1;
	setp.ge.u32 	%p9, %r72, %r19;
	@%p9 bra 	$L__BB2_12;
	shl.b32 	%r47, %r19, 2;
	add.s32 	%r48, %r17, %r47;
	ld.shared.f32 	%f22, [%r48];
	ld.shared.f32 	%f23, [%r17];
	add.f32 	%f24, %f22, %f23;
	st.shared.f32 	[%r17], %f24;
$L__BB2_12:
	bar.sync 	0;
	setp.gt.u32 	%p10, %r68, 3;
	mov.u32 	%r68, %r19;
	@%p10 bra 	$L__BB2_10;
$L__BB2_13:
	setp.ge.s32 	%p11, %r72, %r32;
	ld.shared.f32 	%f25, [_ZZ8rms_normIfEvPT_PKS0_S3_S0_iiE6shared];
	cvt.rn.f32.s32 	%f26, %r32;
	div.rn.f32 	%f27, %f25, %f26;
	add.f32 	%f28, %f9, %f27;
	sqrt.rn.f32 	%f8, %f28;
	@%p11 bra 	$L__BB2_20;
	mul.lo.s32 	%r20, %r32, %r1;
	add.s32 	%r49, %r72, %r3;
	max.s32 	%r50, %r32, %r49;
	setp.lt.s32 	%p12, %r49, %r32;
	selp.u32 	%r51, 1, 0, %p12;
	add.s32 	%r52, %r49, %r51;
	sub.s32 	%r53, %r50, %r52;
	div.u32 	%r54, %r53, %r3;
	add.s32 	%r21, %r54, %r51;
	and.b32  	%r55, %r21, 3;
	setp.eq.s32 	%p13, %r55, 3;
	@%p13 bra 	$L__BB2_17;
	add.s32 	%r56, %r21, 1;
	and.b32  	%r57, %r56, 3;
	mul.wide.u32 	%rd19, %r72, 4;
	add.s64 	%rd41, %rd2, %rd19;
	mul.wide.u32 	%rd5, %r3, 4;
	add.s32 	%r70, %r72, %r20;
	neg.s32 	%r69, %r57;
	mad.lo.s32 	%r72, %r3, %r57, %r72;
$L__BB2_16:
	.pragma "nounroll";
	mul.wide.s32 	%rd20, %r70, 4;
	add.s64 	%rd21, %rd1, %rd20;
	add.s64 	%rd22, %rd3, %rd20;
	ld.global.f32 	%f29, [%rd22];
	div.rn.f32 	%f30, %f29, %f8;
	ld.global.f32 	%f31, [%rd41];
	mul.f32 	%f32, %f30, %f31;
	st.global.f32 	[%rd21], %f32;
	add.s64 	%rd41, %rd41, %rd5;
	add.s32 	%r70, %r70, %r3;
	add.s32 	%r69, %r69, 1;
	setp.ne.s32 	%p14, %r69, 0;
	@%p14 bra 	$L__BB2_16;
$L__BB2_17:
	setp.lt.u32 	%p15, %r21, 3;
	@%p15 bra 	$L__BB2_20;
	shl.b32 	%r60, %r3, 2;
	cvt.u64.u32 	%rd28, %r60;
$L__BB2_19:
	add.s32 	%r58, %r72, %r20;
	mul.wide.s32 	%rd23, %r58, 4;
	add.s64 	%rd24, %rd3, %rd23;
	ld.global.f32 	%f33, [%rd24];
	div.rn.f32 	%f34, %f33, %f8;
	mul.wide.u32 	%rd25, %r72, 4;
	add.s64 	%rd26, %rd2, %rd25;
	ld.global.f32 	%f35, [%rd26];
	mul.f32 	%f36, %f34, %f35;
	add.s64 	%rd27, %rd1, %rd23;
	st.global.f32 	[%rd27], %f36;
	add.s32 	%r59, %r72, %r3;
	add.s64 	%rd29, %rd24, %rd28;
	ld.global.f32 	%f37, [%rd29];
	div.rn.f32 	%f38, %f37, %f8;
	mul.wide.u32 	%rd30, %r59, 4;
	add.s64 	%rd31, %rd2, %rd30;
	ld.global.f32 	%f39, [%rd31];
	mul.f32 	%f40, %f38, %f39;
	add.s64 	%rd32, %rd27, %rd28;
	st.global.f32 	[%rd32], %f40;
	add.s32 	%r61, %r59, %r3;
	add.s64 	%rd33, %rd29, %rd28;
	ld.global.f32 	%f41, [%rd33];
	div.rn.f32 	%f42, %f41, %f8;
	mul.wide.u32 	%rd34, %r61, 4;
	add.s64 	%rd35, %rd2, %rd34;
	ld.global.f32 	%f43, [%rd35];
	mul.f32 	%f44, %f42, %f43;
	add.s64 	%rd36, %rd32, %rd28;
	st.global.f32 	[%rd36], %f44;
	add.s32 	%r62, %r61, %r3;
	add.s64 	%rd37, %rd33, %rd28;
	ld.global.f32 	%f45, [%rd37];
	div.rn.f32 	%f46, %f45, %f8;
	mul.wide.u32 	%rd38, %r62, 4;
	add.s64 	%rd39, %rd2, %rd38;
	ld.global.f32 	%f47, [%rd39];
	mul.f32 	%f48, %f46, %f47;
	add.s64 	%rd40, %rd36, %rd28;
	st.global.f32 	[%rd40], %f48;
	add.s32 	%r72, %r62, %r3;
	setp.lt.s32 	%p16, %r72, %r32;
	@%p16 bra 	$L__BB2_19;
$L__BB2_20:
	ret;

}
	// .globl	rms_norm_f64
.visible .entry rms_norm_f64(
	.param .u64 .ptr .align 1 rms_norm_f64_param_0,
	.param .u64 .ptr .align 1 rms_norm_f64_param_1,
	.param .u64 .ptr .align 1 rms_norm_f64_param_2,
	.param .f64 rms_norm_f64_param_3,
	.param .u32 rms_norm_f64_param_4,
	.param .u32 rms_norm_f64_param_5
)
{
	.reg .pred 	%p<17>;
	.reg .b32 	%r<74>;
	.reg .b32 	%f<3>;
	.reg .b64 	%rd<42>;
	.reg .b64 	%fd<54>;
	// demoted variable
	.shared .align 8 .b8 _ZZ8rms_normIdEvPT_PKS0_S3_S0_iiE6shared[8192];
	ld.param.u64 	%rd8, [rms_norm_f64_param_0];
	ld.param.u64 	%rd9, [rms_norm_f64_param_1];
	ld.param.u64 	%rd10, [rms_norm_f64_param_2];
	ld.param.f64 	%fd9, [rms_norm_f64_param_3];
	ld.param.u32 	%r33, [rms_norm_f64_param_4];
	ld.param.u32 	%r32, [rms_norm_f64_param_5];
	cvta.to.global.u64 	%rd1, %rd8;
	cvta.to.global.u64 	%rd2, %rd10;
	cvta.to.global.u64 	%rd3, %rd9;
	mov.u32 	%r1, %ctaid.x;
	setp.ge.s32 	%p1, %r1, %r33;
	@%p1 bra 	$L__BB3_20;
	mov.u32 	%r73, %tid.x;
	mov.u32 	%r3, %ntid.x;
	setp.ge.s32 	%p2, %r73, %r32;
	mov.f64 	%fd53, 0d0000000000000000;
	@%p2 bra 	$L__BB3_8;
	mul.lo.s32 	%r4, %r32, %r1;
	add.s32 	%r34, %r73, %r3;
	max.u32 	%r35, %r32, %r34;
	setp.lt.u32 	%p3, %r34, %r32;
	selp.u32 	%r36, 1, 0, %p3;
	add.s32 	%r37, %r34, %r36;
	sub.s32 	%r38, %r35, %r37;
	div.u32 	%r39, %r38, %r3;
	add.s32 	%r5, %r39, %r36;
	and.b32  	%r40, %r5, 3;
	setp.eq.s32 	%p4, %r40, 3;
	mov.f64 	%fd53, 0d0000000000000000;
	mov.u32 	%r67, %r73;
	@%p4 bra 	$L__BB3_5;
	add.s32 	%r65, %r73, %r4;
	add.s32 	%r41, %r5, 1;
	and.b32  	%r42, %r41, 3;
	neg.s32 	%r64, %r42;
	mov.f64 	%fd53, 0d0000000000000000;
	mov.u32 	%r67, %r73;
$L__BB3_4:
	.pragma "nounroll";
	mul.wide.s32 	%rd11, %r65, 8;
	add.s64 	%rd12, %rd3, %rd11;
	ld.global.f64 	%fd14, [%rd12];
	fma.rn.f64 	%fd53, %fd14, %fd14, %fd53;
	add.s32 	%r67, %r67, %r3;
	add.s32 	%r65, %r65, %r3;
	add.s32 	%r64, %r64, 1;
	setp.ne.s32 	%p5, %r64, 0;
	@%p5 bra 	$L__BB3_4;
$L__BB3_5:
	setp.lt.u32 	%p6, %r5, 3;
	@%p6 bra 	$L__BB3_8;
	shl.b32 	%r44, %r3, 3;
	cvt.u64.u32 	%rd15, %r44;
	shl.b32 	%r45, %r3, 2;
$L__BB3_7:
	add.s32 	%r43, %r67, %r4;
	mul.wide.s32 	%rd13, %r43, 8;
	add.s64 	%rd14, %rd3, %rd13;
	ld.global.f64 	%fd15, [%rd14];
	fma.rn.f64 	%fd16, %fd15, %fd15, %fd53;
	add.s64 	%rd16, %rd14, %rd15;
	ld.global.f64 	%fd17, [%rd16];
	fma.rn.f64 	%fd18, %fd17, %fd17, %fd16;
	add.s64 	%rd17, %rd16, %rd15;
	ld.global.f64 	%fd19, [%rd17];
	fma.rn.f64 	%fd20, %fd19, %fd19, %fd18;
	add.s64 	%rd18, %rd17, %rd15;
	ld.global.f64 	%fd21, [%rd18];
	fma.rn.f64 	%fd53, %fd21, %fd21, %fd20;
	add.s32 	%r67, %r45, %r67;
	setp.lt.s32 	%p7, %r67, %r32;
	@%p7 bra 	$L__BB3_7;
$L__BB3_8:
	shl.b32 	%r46, %r73, 3;
	mov.u32 	%r47, _ZZ8rms_normIdEvPT_PKS0_S3_S0_iiE6shared;
	add.s32 	%r17, %r47, %r46;
	st.shared.f64 	[%r17], %fd53;
	bar.sync 	0;
	setp.lt.u32 	%p8, %r3, 2;
	@%p8 bra 	$L__BB3_13;
	mov.u32 	%r69, %r3;
$L__BB3_10:
	shr.u32 	%r19, %r69, 1;
	setp.ge.u32 	%p9, %r73, %r19;
	@%p9 bra 	$L__BB3_12;
	shl.b32 	%r48, %r19, 3;
	add.s32 	%r49, %r17, %r48;
	ld.shared.f64 	%fd22, [%r49];
	ld.shared.f64 	%fd23, [%r17];
	add.f64 	%fd24, %fd22, %fd23;
	st.shared.f64 	[%r17], %fd24;
$L__BB3_12:
	bar.sync 	0;
	setp.gt.u32 	%p10, %r69, 3;
	mov.u32 	%r69, %r19;
	@%p10 bra 	$L__BB3_10;
$L__BB3_13:
	setp.ge.s32 	%p11, %r73, %r32;
	ld.shared.f64 	%fd25, [_ZZ8rms_normIdEvPT_PKS0_S3_S0_iiE6shared];
	cvt.rn.f64.s32 	%fd26, %r32;
	div.rn.f64 	%fd27, %fd25, %fd26;
	add.f64 	%fd28, %fd9, %fd27;
	cvt.rn.f32.f64 	%f1, %fd28;
	sqrt.rn.f32 	%f2, %f1;
	cvt.f64.f32 	%fd8, %f2;
	@%p11 bra 	$L__BB3_20;
	mul.lo.s32 	%r20, %r32, %r1;
	add.s32 	%r50, %r73, %r3;
	max.s32 	%r51, %r32, %r50;
	setp.lt.s32 	%p12, %r50, %r32;
	selp.u32 	%r52, 1, 0, %p12;
	add.s32 	%r53, %r50, %r52;
	sub.s32 	%r54, %r51, %r53;
	div.u32 	%r55, %r54, %r3;
	add.s32 	%r21, %r55, %r52;
	and.b32  	%r56, %r21, 3;
	setp.eq.s32 	%p13, %r56, 3;
	@%p13 bra 	$L__BB3_17;
	add.s32 	%r57, %r21, 1;
	and.b32  	%r58, %r57, 3;
	mul.wide.u32 	%rd19, %r73, 8;
	add.s64 	%rd41, %rd2, %rd19;
	mul.wide.u32 	%rd5, %r3, 8;
	add.s32 	%r71, %r73, %r20;
	neg.s32 	%r70, %r58;
	mad.lo.s32 	%r73, %r3, %r58, %r73;
$L__BB3_16:
	.pragma "nounroll";
	mul.wide.s32 	%rd20, %r71, 8;
	add.s64 	%rd21, %rd1, %rd20;
	add.s64 	%rd22, %rd3, %rd20;
	ld.global.f64 	%fd29, [%rd22];
	div.rn.f64 	%fd30, %fd29, %fd8;
	ld.global.f64 	%fd31, [%rd41];
	mul.f64 	%fd32, %fd30, %fd31;
	st.global.f64 	[%rd21], %fd32;
	add.s64 	%rd41, %rd41, %rd5;
	add.s32 	%r71, %r71, %r3;
	add.s32 	%r70, %r70, 1;
	setp.ne.s32 	%p14, %r70, 0;
	@%p14 bra 	$L__BB3_16;
$L__BB3_17:
	setp.lt.u32 	%p15, %r21, 3;
	@%p15 bra 	$L__BB3_20;
	shl.b32 	%r61, %r3, 3;
	cvt.u64.u32 	%rd28, %r61;
$L__BB3_19:
	add.s32 	%r59, %r73, %r20;
	mul.wide.s32 	%rd23, %r59, 8;
	add.s64 	%rd24, %rd3, %rd23;
	ld.global.f64 	%fd33, [%rd24];
	div.rn.f64 	%fd34, %fd33, %fd8;
	mul.wide.u32 	%rd25, %r73, 8;
	add.s64 	%rd26, %rd2, %rd25;
	ld.global.f64 	%fd35, [%rd26];
	mul.f64 	%fd36, %fd34, %fd35;
	add.s64 	%rd27, %rd1, %rd23;
	st.global.f64 	[%rd27], %fd36;
	add.s32 	%r60, %r73, %r3;
	add.s64 	%rd29, %rd24, %rd28;
	ld.global.f64 	%fd37, [%rd29];
	div.rn.f64 	%fd38, %fd37, %fd8;
	mul.wide.u32 	%rd30, %r60, 8;
	add.s64 	%rd31, %rd2, %rd30;
	ld.global.f64 	%fd39, [%rd31];
	mul.f64 	%fd40, %fd38, %fd39;
	add.s64 	%rd32, %rd27, %rd28;
	st.global.f64 	[%rd32], %fd40;
	add.s32 	%r62, %r60, %r3;
	add.s64 	%rd33, %rd29, %rd28;
	ld.global.f64 	%fd41, [%rd33];
	div.rn.f64 	%fd42, %fd41, %fd8;
	mul.wide.u32 	%rd34, %r62, 8;
	add.s64 	%rd35, %rd2, %rd34;
	ld.global.f64 	%fd43, [%rd35];
	mul.f64 	%fd44, %fd42, %fd43;
	add.s64 	%rd36, %rd32, %rd28;
	st.global.f64 	[%rd36], %fd44;
	add.s32 	%r63, %r62, %r3;
	add.s64 	%rd37, %rd33, %rd28;
	ld.global.f64 	%fd45, [%rd37];
	div.rn.f64 	%fd46, %fd45, %fd8;
	mul.wide.u32 	%rd38, %r63, 8;
	add.s64 	%rd39, %rd2, %rd38;
	ld.global.f64 	%fd47, [%rd39];
	mul.f64 	%fd48, %fd46, %fd47;
	add.s64 	%rd40, %rd36, %rd28;
	st.global.f64 	[%rd40], %fd48;
	add.s32 	%r73, %r63, %r3;
	setp.lt.s32 	%p16, %r73, %r32;
	@%p16 bra 	$L__BB3_19;
$L__BB3_20:
	ret;

}


// ===== COMPILED SASS (sm_100) =====

	.target	sm_100

	.elftype	@"ET_EXEC"


//--------------------- .note.nv.tkinfo           --------------------------
	.section	.note.nv.tkinfo,"",@"SHT_NOTE"
	.sectionflags	@"SHF_NOTE_NV_TKINFO"
	.tkinfo
        /*0018*/ 	.word	0x00000002
        /*0030*/ 	.string	""
        /*0030*/ 	.string	"ptxas"
        /*0030*/ 	.string	"Cuda compilation tools, release 13.0, V13.0.88"
        /*0030*/ 	.string	"Build cuda_13.0.r13.0/compiler.36424714_0"
        /*0030*/ 	.string	"-arch sm_100 -m 64 "



//--------------------- .note.nv.cuinfo           --------------------------
	.section	.note.nv.cuinfo,"",@"SHT_NOTE"
	.sectionflags	@"SHF_NOTE_NV_CUINFO"
        /*0018*/ 	.short	0x0002
        /*001a*/ 	.short	0x0064
        /*001c*/ 	.short	0x0082
	.zero		2


//--------------------- .nv.info                  --------------------------
	.section	.nv.info,"",@"SHT_CUDA_INFO"
	.align	4


	//----- nvinfo : EIATTR_REGCOUNT
	.align		4
        /*0000*/ 	.byte	0x04, 0x2f
        /*0002*/ 	.short	(.L_1 - .L_0)
	.align		4
.L_0:
        /*0004*/ 	.word	index@(rms_norm_bf16)
        /*0008*/ 	.word	0x0000001a


	//----- nvinfo : EIATTR_FRAME_SIZE
	.align		4
.L_1:
        /*000c*/ 	.byte	0x04, 0x11
        /*000e*/ 	.short	(.L_3 - .L_2)
	.align		4
.L_2:
        /*0010*/ 	.word	index@($__internal_5_$__cuda_sm20_sqrt_rn_f32_slowpath)
        /*0014*/ 	.word	0x00000000


	//----- nvinfo : EIATTR_FRAME_SIZE
	.align		4
.L_3:
        /*0018*/ 	.byte	0x04, 0x11
        /*001a*/ 	.short	(.L_5 - .L_4)
	.align		4
.L_4:
        /*001c*/ 	.word	index@(rms_norm_bf16)
        /*0020*/ 	.word	0x00000000


	//----- nvinfo : EIATTR_REGCOUNT
	.align		4
.L_5:
        /*0024*/ 	.byte	0x04, 0x2f
        /*0026*/ 	.short	(.L_7 - .L_6)
	.align		4
.L_6:
        /*0028*/ 	.word	index@(rms_norm_f16)
        /*002c*/ 	.word	0x00000019


	//----- nvinfo : EIATTR_FRAME_SIZE
	.align		4
.L_7:
        /*0030*/ 	.byte	0x04, 0x11
        /*0032*/ 	.short	(.L_9 - .L_8)
	.align		4
.L_8:
        /*0034*/ 	.word	index@($__internal_4_$__cuda_sm20_sqrt_rn_f32_slowpath)
        /*0038*/ 	.word	0x00000000


	//----- nvinfo : EIATTR_FRAME_SIZE
	.align		4
.L_9:
        /*003c*/ 	.byte	0x04, 0x11
        /*003e*/ 	.short	(.L_11 - .L_10)
	.align		4
.L_10:
        /*0040*/ 	.word	index@(rms_norm_f16)
        /*0044*/ 	.word	0x00000000


	//----- nvinfo : EIATTR_REGCOUNT
	.align		4
.L_11:
        /*0048*/ 	.byte	0x04, 0x2f
        /*004a*/ 	.short	(.L_13 - .L_12)
	.align		4
.L_12:
        /*004c*/ 	.word	index@(rms_norm_f32)
        /*0050*/ 	.word	0x0000001c


	//----- nvinfo : EIATTR_FRAME_SIZE
	.align		4
.L_13:
        /*0054*/ 	.byte	0x04, 0x11
        /*0056*/ 	.short	(.L_15 - .L_14)
	.align		4
.L_14:
        /*0058*/ 	.word	index@($__internal_3_$__cuda_sm3x_div_rn_noftz_f32_slowpath)
        /*005c*/ 	.word	0x00000000


	//----- nvinfo : EIATTR_FRAME_SIZE
	.align		4
.L_15:
        /*0060*/ 	.byte	0x04, 0x11
        /*0062*/ 	.short	(.L_17 - .L_16)
	.align		4
.L_16:
        /*0064*/ 	.word	index@($__internal_2_$__cuda_sm20_sqrt_rn_f32_slowpath)
        /*0068*/ 	.word	0x00000000


	//----- nvinfo : EIATTR_FRAME_SIZE
	.align		4
.L_17:
        /*006c*/ 	.byte	0x04, 0x11
        /*006e*/ 	.short	(.L_19 - .L_18)
	.align		4
.L_18:
        /*0070*/ 	.word	index@(rms_norm_f32)
        /*0074*/ 	.word	0x00000000


	//----- nvinfo : EIATTR_REGCOUNT
	.align		4
.L_19:
        /*0078*/ 	.byte	0x04, 0x2f
        /*007a*/ 	.short	(.L_21 - .L_20)
	.align		4
.L_20:
        /*007c*/ 	.word	index@(rms_norm_f64)
        /*0080*/ 	.word	0x00000026


	//----- nvinfo : EIATTR_FRAME_SIZE
	.align		4
.L_21:
        /*0084*/ 	.byte	0x04, 0x11
        /*0086*/ 	.short	(.L_23 - .L_22)
	.align		4
.L_22:
        /*0088*/ 	.word	index@($__internal_1_$__cuda_sm20_sqrt_rn_f32_slowpath)
        /*008c*/ 	.word	0x00000000


	//----- nvinfo : EIATTR_FRAME_SIZE
	.align		4
.L_23:
        /*0090*/ 	.byte	0x04, 0x11
        /*0092*/ 	.short	(.L_25 - .L_24)
	.align		4
.L_24:
        /*0094*/ 	.word	index@($__internal_0_$__cuda_sm20_div_rn_f64_full)
        /*0098*/ 	.word	0x00000000


	//----- nvinfo : EIATTR_FRAME_SIZE
	.align		4
.L_25:
        /*009c*/ 	.byte	0x04, 0x11
        /*009e*/ 	.short	(.L_27 - .L_26)
	.align		4
.L_26:
        /*00a0*/ 	.word	index@(rms_norm_f64)
        /*00a4*/ 	.word	0x00000000


	//----- nvinfo : EIATTR_MIN_STACK_SIZE
	.align		4
.L_27:
        /*00a8*/ 	.byte	0x04, 0x12
        /*00aa*/ 	.short	(.L_29 - .L_28)
	.align		4
.L_28:
        /*00ac*/ 	.word	index@(rms_norm_f64)
        /*00b0*/ 	.word	0x00000000


	//----- nvinfo : EIATTR_MIN_STACK_SIZE
	.align		4
.L_29:
        /*00b4*/ 	.byte	0x04, 0x12
        /*00b6*/ 	.short	(.L_31 - .L_30)
	.align		4
.L_30:
        /*00b8*/ 	.word	index@(rms_norm_f32)
        /*00bc*/ 	.word	0x00000000


	//----- nvinfo : EIATTR_MIN_STACK_SIZE
	.align		4
.L_31:
        /*00c0*/ 	.byte	0x04, 0x12
        /*00c2*/ 	.short	(.L_33 - .L_32)
	.align		4
.L_32:
        /*00c4*/ 	.word	index@(rms_norm_f16)
        /*00c8*/ 	.word	0x00000000


	//----- nvinfo : EIATTR_MIN_STACK_SIZE
	.align		4
.L_33:
        /*00cc*/ 	.byte	0x04, 0x12
        /*00ce*/ 	.short	(.L_35 - .L_34)
	.align		4
.L_34:
        /*00d0*/ 	.word	index@(rms_norm_bf16)
        /*00d4*/ 	.word	0x00000000
.L_35:


//--------------------- .nv.compat                --------------------------
	.section	.nv.compat,"",@"SHT_CUDA_COMPAT_INFO"
	.align	4
        /*0000*/ 	.byte	0x02, 0x09, 0x00, 0x00, 0x02, 0x02, 0x01, 0x00, 0x02, 0x05, 0x05, 0x00, 0x03, 0x07, 0x01, 0x01
        /*0010*/ 	.byte	0x02, 0x03, 0x00, 0x00, 0x02, 0x06, 0x01, 0x00, 0x04, 0x0b, 0x08, 0x00, 0x01, 0x00, 0x00, 0x00
        /*0020*/ 	.byte	0x00, 0x00, 0x00, 0x00


//--------------------- .nv.info.rms_norm_f64     --------------------------
	.section	.nv.info.rms_norm_f64,"",@"SHT_CUDA_INFO"
	.sectionflags	@""
	.align	4


	//----- nvinfo : EIATTR_CUDA_API_VERSION
	.align		4
        /*0000*/ 	.byte	0x04, 0x37
        /*0002*/ 	.short	(.L_37 - .L_36)
.L_36:
        /*0004*/ 	.word	0x00000082


	//----- nvinfo : EIATTR_KPARAM_INFO
	.align		4
.L_37:
        /*0008*/ 	.byte	0x04, 0x17
        /*000a*/ 	.short	(.L_39 - .L_38)
.L_38:
        /*000c*/ 	.word	0x00000000
        /*0010*/ 	.short	0x0005
        /*0012*/ 	.short	0x0024
        /*0014*/ 	.byte	0x00, 0xf0, 0x11, 0x00


	//----- nvinfo : EIATTR_KPARAM_INFO
	.align		4
.L_39:
        /*0018*/ 	.byte	0x04, 0x17
        /*001a*/ 	.short	(.L_41 - .L_40)
.L_40:
        /*001c*/ 	.word	0x00000000
        /*0020*/ 	.short	0x0004
        /*0022*/ 	.short	0x0020
        /*0024*/ 	.byte	0x00, 0xf0, 0x11, 0x00


	//----- nvinfo : EIATTR_KPARAM_INFO
	.align		4
.L_41:
        /*0028*/ 	.byte	0x04, 0x17
        /*002a*/ 	.short	(.L_43 - .L_42)
.L_42:
        /*002c*/ 	.word	0x00000000
        /*0030*/ 	.short	0x0003
        /*0032*/ 	.short	0x0018
        /*0034*/ 	.byte	0x00, 0xf0, 0x21, 0x00


	//----- nvinfo : EIATTR_KPARAM_INFO
	.align		4
.L_43:
        /*0038*/ 	.byte	0x04, 0x17
        /*003a*/ 	.short	(.L_45 - .L_44)
.L_44:
        /*003c*/ 	.word	0x00000000
        /*0040*/ 	.short	0x0002
        /*0042*/ 	.short	0x0010
        /*0044*/ 	.byte	0x00, 0xf5, 0x21, 0x00


	//----- nvinfo : EIATTR_KPARAM_INFO
	.align		4
.L_45:
        /*0048*/ 	.byte	0x04, 0x17
        /*004a*/ 	.short	(.L_47 - .L_46)
.L_46:
        /*004c*/ 	.word	0x00000000
        /*0050*/ 	.short	0x0001
        /*0052*/ 	.short	0x0008
        /*0054*/ 	.byte	0x00, 0xf5, 0x21, 0x00


	//----- nvinfo : EIATTR_KPARAM_INFO
	.align		4
.L_47:
        /*0058*/ 	.byte	0x04, 0x17
        /*005a*/ 	.short	(.L_49 - .L_48)
.L_48:
        /*005c*/ 	.word	0x00000000
        /*0060*/ 	.short	0x0000
        /*0062*/ 	.short	0x0000
        /*0064*/ 	.byte	0x00, 0xf5, 0x21, 0x00


	//----- nvinfo : EIATTR_SPARSE_MMA_MASK
	.align		4
.L_49:
        /*0068*/ 	.byte	0x03, 0x50
        /*006a*/ 	.short	0x0000


	//----- nvinfo : EIATTR_MAXREG_COUNT
	.align		4
        /*006c*/ 	.byte	0x03, 0x1b
        /*006e*/ 	.short	0x00ff


	//----- nvinfo : EIATTR_NUM_BARRIERS
	.align		4
        /*0070*/ 	.byte	0x02, 0x4c
        /*0072*/ 	.byte	0x01
	.zero		1


	//----- nvinfo : EIATTR_MERCURY_ISA_VERSION
	.align		4
        /*0074*/ 	.byte	0x03, 0x5f
        /*0076*/ 	.short	0x0101


	//----- nvinfo : EIATTR_VRC_CTA_INIT_COUNT
	.align		4
        /*0078*/ 	.byte	0x02, 0x4a
	.zero		1
	.zero		1


	//----- nvinfo : EIATTR_EXIT_INSTR_OFFSETS
	.align		4
        /*007c*/ 	.byte	0x04, 0x1c
        /*007e*/ 	.short	(.L_51 - .L_50)


	//   ....[0]....
.L_50:
        /*0080*/ 	.word	0x00000040


	//   ....[1]....
        /*0084*/ 	.word	0x00000900


	//   ....[2]....
        /*0088*/ 	.word	0x00000db0


	//   ....[3]....
        /*008c*/ 	.word	0x00001630


	//----- nvinfo : EIATTR_CRS_STACK_SIZE
	.align		4
.L_51:
        /*0090*/ 	.byte	0x04, 0x1e
        /*0092*/ 	.short	(.L_53 - .L_52)
.L_52:
        /*0094*/ 	.word	0x00000000


	//----- nvinfo : EIATTR_CBANK_PARAM_SIZE
	.align		4
.L_53:
        /*0098*/ 	.byte	0x03, 0x19
        /*009a*/ 	.short	0x0028


	//----- nvinfo : EIATTR_PARAM_CBANK
	.align		4
        /*009c*/ 	.byte	0x04, 0x0a
        /*009e*/ 	.short	(.L_55 - .L_54)
	.align		4
.L_54:
        /*00a0*/ 	.word	index@(.nv.constant0.rms_norm_f64)
        /*00a4*/ 	.short	0x0380
        /*00a6*/ 	.short	0x0028


	//----- nvinfo : EIATTR_SW_WAR
	.align		4
.L_55:
        /*00a8*/ 	.byte	0x04, 0x36
        /*00aa*/ 	.short	(.L_57 - .L_56)
.L_56:
        /*00ac*/ 	.word	0x00000008
.L_57:


//--------------------- .nv.info.rms_norm_f32     --------------------------
	.section	.nv.info.rms_norm_f32,"",@"SHT_CUDA_INFO"
	.sectionflags	@""
	.align	4


	//----- nvinfo : EIATTR_CUDA_API_VERSION
	.align		4
        /*0000*/ 	.byte	0x04, 0x37
        /*0002*/ 	.short	(.L_59 - .L_58)
.L_58:
        /*0004*/ 	.word	0x00000082


	//----- nvinfo : EIATTR_KPARAM_INFO
	.align		4
.L_59:
        /*0008*/ 	.byte	0x04, 0x17
        /*000a*/ 	.short	(.L_61 - .L_60)
.L_60:
        /*000c*/ 	.word	0x00000000
        /*0010*/ 	.short	0x0005
        /*0012*/ 	.short	0x0020
        /*0014*/ 	.byte	0x00, 0xf0, 0x11, 0x00


	//----- nvinfo : EIATTR_KPARAM_INFO
	.align		4
.L_61:
        /*0018*/ 	.byte	0x04, 0x17
        /*001a*/ 	.short	(.L_63 - .L_62)
.L_62:
        /*001c*/ 	.word	0x00000000
        /*0020*/ 	.short	0x0004
        /*0022*/ 	.short	0x001c
        /*0024*/ 	.byte	0x00, 0xf0, 0x11, 0x00


	//----- nvinfo : EIATTR_KPARAM_INFO
	.align		4
.L_63:
        /*0028*/ 	.byte	0x04, 0x17
        /*002a*/ 	.short	(.L_65 - .L_64)
.L_64:
        /*002c*/ 	.word	0x00000000
        /*0030*/ 	.short	0x0003
        /*0032*/ 	.short	0x0018
        /*0034*/ 	.byte	0x00, 0xf0, 0x11, 0x00


	//----- nvinfo : EIATTR_KPARAM_INFO
	.align		4
.L_65:
        /*0038*/ 	.byte	0x04, 0x17
        /*003a*/ 	.short	(.L_67 - .L_66)
.L_66:
        /*003c*/ 	.word	0x00000000
        /*0040*/ 	.short	0x0002
        /*0042*/ 	.short	0x0010
        /*0044*/ 	.byte	0x00, 0xf5, 0x21, 0x00


	//----- nvinfo : EIATTR_KPARAM_INFO
	.align		4
.L_67:
        /*0048*/ 	.byte	0x04, 0x17
        /*004a*/ 	.short	(.L_69 - .L_68)
.L_68:
        /*004c*/ 	.word	0x00000000
        /*0050*/ 	.short	0x0001
        /*0052*/ 	.short	0x0008
        /*0054*/ 	.byte	0x00, 0xf5, 0x21, 0x00


	//----- nvinfo : EIATTR_KPARAM_INFO
	.align		4
.L_69:
        /*0058*/ 	.byte	0x04, 0x17
        /*005a*/ 	.short	(.L_71 - .L_70)
.L_70:
        /*005c*/ 	.word	0x00000000
        /*0060*/ 	.short	0x0000
        /*0062*/ 	.short	0x0000
        /*0064*/ 	.byte	0x00, 0xf5, 0x21, 0x00


	//----- nvinfo : EIATTR_SPARSE_MMA_MASK
	.align		4
.L_71:
        /*0068*/ 	.byte	0x03, 0x50
        /*006a*/ 	.short	0x0000


	//----- nvinfo : EIATTR_MAXREG_COUNT
	.align		4
        /*006c*/ 	.byte	0x03, 0x1b
        /*006e*/ 	.short	0x00ff


	//----- nvinfo : EIATTR_NUM_BARRIERS
	.align		4
        /*0070*/ 	.byte	0x02, 0x4c
        /*0072*/ 	.byte	0x01
	.zero		1


	//----- nvinfo : EIATTR_MERCURY_ISA_VERSION
	.align		4
        /*0074*/ 	.byte	0x03, 0x5f
        /*0076*/ 	.short	0x0101


	//----- nvinfo : EIATTR_VRC_CTA_INIT_COUNT
	.align		4
        /*0078*/ 	.byte	0x02, 0x4a
	.zero		1
	.zero		1


	//----- nvinfo : EIATTR_EXIT_INSTR_OFFSETS
	.align		4
        /*007c*/ 	.byte	0x04, 0x1c
        /*007e*/ 	.short	(.L_73 - .L_72)


	//   ....[0]....
.L_72:
        /*0080*/ 	.word	0x00000040


	//   ....[1]....
        /*0084*/ 	.word	0x00000890


	//   ....[2]....
        /*0088*/ 	.word	0x00000ca0


	//   ....[3]....
        /*008c*/ 	.word	0x000012e0


	//----- nvinfo : EIATTR_CRS_STACK_SIZE
	.align		4
.L_73:
        /*0090*/ 	.byte	0x04, 0x1e
        /*0092*/ 	.short	(.L_75 - .L_74)
.L_74:
        /*0094*/ 	.word	0x00000000


	//----- nvinfo : EIATTR_CBANK_PARAM_SIZE
	.align		4
.L_75:
        /*0098*/ 	.byte	0x03, 0x19
        /*009a*/ 	.short	0x0024


	//----- nvinfo : EIATTR_PARAM_CBANK
	.align		4
        /*009c*/ 	.byte	0x04, 0x0a
        /*009e*/ 	.short	(.L_77 - .L_76)
	.align		4
.L_76:
        /*00a0*/ 	.word	index@(.nv.constant0.rms_norm_f32)
        /*00a4*/ 	.short	0x0380
        /*00a6*/ 	.short	0x0024


	//----- nvinfo : EIATTR_SW_WAR
	.align		4
.L_77:
        /*00a8*/ 	.byte	0x04, 0x36
        /*00aa*/ 	.short	(.L_79 - .L_78)
.L_78:
        /*00ac*/ 	.word	0x00000008
.L_79:


//--------------------- .nv.info.rms_norm_f16     --------------------------
	.section	.nv.info.rms_norm_f16,"",@"SHT_CUDA_INFO"
	.sectionflags	@""
	.align	4


	//----- nvinfo : EIATTR_CUDA_API_VERSION
	.align		4
        /*0000*/ 	.byte	0x04, 0x37
        /*0002*/ 	.short	(.L_81 - .L_80)
.L_80:
        /*0004*/ 	.word	0x00000082


	//----- nvinfo : EIATTR_KPARAM_INFO
	.align		4
.L_81:
        /*0008*/ 	.byte	0x04, 0x17
        /*000a*/ 	.short	(.L_83 - .L_82)
.L_82:
        /*000c*/ 	.word	0x00000000
        /*0010*/ 	.short	0x0005
        /*0012*/ 	.short	0x0020
        /*0014*/ 	.byte	0x00, 0xf0, 0x11, 0x00


	//----- nvinfo : EIATTR_KPARAM_INFO
	.align		4
.L_83:
        /*0018*/ 	.byte	0x04, 0x17
        /*001a*/ 	.short	(.L_85 - .L_84)
.L_84:
        /*001c*/ 	.word	0x00000000
        /*0020*/ 	.short	0x0004
        /*0022*/ 	.short	0x001c
        /*0024*/ 	.byte	0x00, 0xf0, 0x11, 0x00


	//----- nvinfo : EIATTR_KPARAM_INFO
	.align		4
.L_85:
        /*0028*/ 	.byte	0x04, 0x17
        /*002a*/ 	.short	(.L_87 - .L_86)
.L_86:
        /*002c*/ 	.word	0x00000000
        /*0030*/ 	.short	0x0003
        /*0032*/ 	.short	0x0018
        /*0034*/ 	.byte	0x00, 0xf0, 0x09, 0x00


	//----- nvinfo : EIATTR_KPARAM_INFO
	.align		4
.L_87:
        /*0038*/ 	.byte	0x04, 0x17
        /*003a*/ 	.short	(.L_89 - .L_88)
.L_88:
        /*003c*/ 	.word	0x00000000
        /*0040*/ 	.short	0x0002
        /*0042*/ 	.short	0x0010
        /*0044*/ 	.byte	0x00, 0xf5, 0x21, 0x00


	//----- nvinfo : EIATTR_KPARAM_INFO
	.align		4
.L_89:
        /*0048*/ 	.byte	0x04, 0x17
        /*004a*/ 	.short	(.L_91 - .L_90)
.L_90:
        /*004c*/ 	.word	0x00000000
        /*0050*/ 	.short	0x0001
        /*0052*/ 	.short	0x0008
        /*0054*/ 	.byte	0x00, 0xf5, 0x21, 0x00


	//----- nvinfo : EIATTR_KPARAM_INFO
	.align		4
.L_91:
        /*0058*/ 	.byte	0x04, 0x17
        /*005a*/ 	.short	(.L_93 - .L_92)
.L_92:
        /*005c*/ 	.word	0x00000000
        /*0060*/ 	.short	0x0000
        /*0062*/ 	.short	0x0000
        /*0064*/ 	.byte	0x00, 0xf5, 0x21, 0x00


	//----- nvinfo : EIATTR_SPARSE_MMA_MASK
	.align		4
.L_93:
        /*0068*/ 	.byte	0x03, 0x50
        /*006a*/ 	.short	0x0000


	//----- nvinfo : EIATTR_MAXREG_COUNT
	.align		4
        /*006c*/ 	.byte	0x03, 0x1b
        /*006e*/ 	.short	0x00ff


	//----- nvinfo : EIATTR_NUM_BARRIERS
	.align		4
        /*0070*/ 	.byte	0x02, 0x4c
        /*0072*/ 	.byte	0x01
	.zero		1


	//----- nvinfo : EIATTR_MERCURY_ISA_VERSION
	.align		4
        /*0074*/ 	.byte	0x03, 0x5f
        /*0076*/ 	.short	0x0101


	//----- nvinfo : EIATTR_VRC_CTA_INIT_COUNT
	.align		4
        /*0078*/ 	.byte	0x02, 0x4a
	.zero		1
	.zero		1


	//----- nvinfo : EIATTR_EXIT_INSTR_OFFSETS
	.align		4
        /*007c*/ 	.byte	0x04, 0x1c
        /*007e*/ 	.short	(.L_95 - .L_94)


	//   ....[0]....
.L_94:
        /*0080*/ 	.word	0x00000040


	//   ....[1]....
        /*0084*/ 	.word	0x000008a0


	//   ....[2]....
        /*0088*/ 	.word	0x00000ca0


	//   ....[3]....
        /*008c*/ 	.word	0x00001210


	//----- nvinfo : EIATTR_CRS_STACK_SIZE
	.align		4
.L_95:
        /*0090*/ 	.byte	0x04, 0x1e
        /*0092*/ 	.short	(.L_97 - .L_96)
.L_96:
        /*0094*/ 	.word	0x00000000


	//----- nvinfo : EIATTR_CBANK_PARAM_SIZE
	.align		4
.L_97:
        /*0098*/ 	.byte	0x03, 0x19
        /*009a*/ 	.short	0x0024


	//----- nvinfo : EIATTR_PARAM_CBANK
	.align		4
        /*009c*/ 	.byte	0x04, 0x0a
        /*009e*/ 	.short	(.L_99 - .L_98)
	.align		4
.L_98:
        /*00a0*/ 	.word	index@(.nv.constant0.rms_norm_f16)
        /*00a4*/ 	.short	0x0380
        /*00a6*/ 	.short	0x0024


	//----- nvinfo : EIATTR_SW_WAR
	.align		4
.L_99:
        /*00a8*/ 	.byte	0x04, 0x36
        /*00aa*/ 	.short	(.L_101 - .L_100)
.L_100:
        /*00ac*/ 	.word	0x00000008
.L_101:


//--------------------- .nv.info.rms_norm_bf16    --------------------------
	.section	.nv.info.rms_norm_bf16,"",@"SHT_CUDA_INFO"
	.sectionflags	@""
	.align	4


	//----- nvinfo : EIATTR_CUDA_API_VERSION
	.align		4
        /*0000*/ 	.byte	0x04, 0x37
        /*0002*/ 	.short	(.L_103 - .L_102)
.L_102:
        /*0004*/ 	.word	0x00000082


	//----- nvinfo : EIATTR_KPARAM_INFO
	.align		4
.L_103:
        /*0008*/ 	.byte	0x04, 0x17
        /*000a*/ 	.short	(.L_105 - .L_104)
.L_104:
        /*000c*/ 	.word	0x00000000
        /*0010*/ 	.short	0x0005
        /*0012*/ 	.short	0x0020
        /*0014*/ 	.byte	0x00, 0xf0, 0x11, 0x00


	//----- nvinfo : EIATTR_KPARAM_INFO
	.align		4
.L_105:
        /*0018*/ 	.byte	0x04, 0x17
        /*001a*/ 	.short	(.L_107 - .L_106)
.L_106:
        /*001c*/ 	.word	0x00000000
        /*0020*/ 	.short	0x0004
        /*0022*/ 	.short	0x001c
        /*0024*/ 	.byte	0x00, 0xf0, 0x11, 0x00


	//----- nvinfo : EIATTR_KPARAM_INFO
	.align		4
.L_107:
        /*0028*/ 	.byte	0x04, 0x17
        /*002a*/ 	.short	(.L_109 - .L_108)
.L_108:
        /*002c*/ 	.word	0x00000000
        /*0030*/ 	.short	0x0003
        /*0032*/ 	.short	0x0018
        /*0034*/ 	.byte	0x00, 0xf0, 0x09, 0x00


	//----- nvinfo : EIATTR_KPARAM_INFO
	.align		4
.L_109:
        /*0038*/ 	.byte	0x04, 0x17
        /*003a*/ 	.short	(.L_111 - .L_110)
.L_110:
        /*003c*/ 	.word	0x00000000
        /*0040*/ 	.short	0x0002
        /*0042*/ 	.short	0x0010
        /*0044*/ 	.byte	0x00, 0xf5, 0x21, 0x00


	//----- nvinfo : EIATTR_KPARAM_INFO
	.align		4
.L_111:
        /*0048*/ 	.byte	0x04, 0x17
        /*004a*/ 	.short	(.L_113 - .L_112)
.L_112:
        /*004c*/ 	.word	0x00000000
        /*0050*/ 	.short	0x0001
        /*0052*/ 	.short	0x0008
        /*0054*/ 	.byte	0x00, 0xf5, 0x21, 0x00


	//----- nvinfo : EIATTR_KPARAM_INFO
	.align		4
.L_113:
        /*0058*/ 	.byte	0x04, 0x17
        /*005a*/ 	.short	(.L_115 - .L_114)
.L_114:
        /*005c*/ 	.word	0x00000000
        /*0060*/ 	.short	0x0000
        /*0062*/ 	.short	0x0000
        /*0064*/ 	.byte	0x00, 0xf5, 0x21, 0x00


	//----- nvinfo : EIATTR_SPARSE_MMA_MASK
	.align		4
.L_115:
        /*0068*/ 	.byte	0x03, 0x50
        /*006a*/ 	.short	0x0000


	//----- nvinfo : EIATTR_MAXREG_COUNT
	.align		4
        /*006c*/ 	.byte	0x03, 0x1b
        /*006e*/ 	.short	0x00ff


	//----- nvinfo : EIATTR_NUM_BARRIERS
	.align		4
        /*0070*/ 	.byte	0x02, 0x4c
        /*0072*/ 	.byte	0x01
	.zero		1


	//----- nvinfo : EIATTR_MERCURY_ISA_VERSION
	.align		4
        /*0074*/ 	.byte	0x03, 0x5f
        /*0076*/ 	.short	0x0101


	//----- nvinfo : EIATTR_VRC_CTA_INIT_COUNT
	.align		4
        /*0078*/ 	.byte	0x02, 0x4a
	.zero		1
	.zero		1


	//----- nvinfo : EIATTR_EXIT_INSTR_OFFSETS
	.align		4
        /*007c*/ 	.byte	0x04, 0x1c
        /*007e*/ 	.short	(.L_117 - .L_116)


	//   ....[0]....
.L_116:
        /*0080*/ 	.word	0x00000040


	//   ....[1]....
        /*0084*/ 	.word	0x00000860


	//   ....[2]....
        /*0088*/ 	.word	0x00000c80


	//   ....[3]....
        /*008c*/ 	.word	0x00001180


	//----- nvinfo : EIATTR_CRS_STACK_SIZE
	.align		4
.L_117:
        /*0090*/ 	.byte	0x04, 0x1e
        /*0092*/ 	.short	(.L_119 - .L_118)
.L_118:
        /*0094*/ 	.word	0x00000000


	//----- nvinfo : EIATTR_CBANK_PARAM_SIZE
	.align		4
.L_119:
        /*0098*/ 	.byte	0x03, 0x19
        /*009a*/ 	.short	0x0024


	//----- nvinfo : EIATTR_PARAM_CBANK
	.align		4
        /*009c*/ 	.byte	0x04, 0x0a
        /*009e*/ 	.short	(.L_121 - .L_120)
	.align		4
.L_120:
        /*00a0*/ 	.word	index@(.nv.constant0.rms_norm_bf16)
        /*00a4*/ 	.short	0x0380
        /*00a6*/ 	.short	0x0024


	//----- nvinfo : EIATTR_SW_WAR
	.align		4
.L_121:
        /*00a8*/ 	.byte	0x04, 0x36
        /*00aa*/ 	.short	(.L_123 - .L_122)
.L_122:
        /*00ac*/ 	.word	0x00000008
.L_123:


//--------------------- .nv.callgraph             --------------------------
	.section	.nv.callgraph,"",@"SHT_CUDA_CALLGRAPH"
	.align	4
	.sectionentsize	8
	.align		4
        /*0000*/ 	.word	0x00000000
	.align		4
        /*0004*/ 	.word	0xffffffff
	.align		4
        /*0008*/ 	.word	0x00000000
	.align		4
        /*000c*/ 	.word	0xfffffffe
	.align		4
        /*0010*/ 	.word	0x00000000
	.align		4
        /*0014*/ 	.word	0xfffffffd
	.align		4
        /*0018*/ 	.word	0x00000000
	.align		4
        /*001c*/ 	.word	0xfffffffc


//--------------------- .text.rms_norm_f64        --------------------------
	.section	.text.rms_norm_f64,"ax",@progbits
	.align	128
        .global         rms_norm_f64
        .type           rms_norm_f64,@function
        .size           rms_norm_f64,(.L_x_105 - rms_norm_f64)
        .other          rms_norm_f64,@"STO_CUDA_ENTRY STV_DEFAULT"
rms_norm_f64:
.text.rms_norm_f64:
[----:B------:R-:W-:Y:S08]  /*0000*/  LDC R1, c[0x0][0x37c] ;  /* 0x0000df00ff017b82 */ /* 0x000ff00000000800 */
[----:B------:R-:W0:Y:S08]  /*0010*/  S2UR UR7, SR_CTAID.X ;  /* 0x00000000000779c3 */ /* 0x000e300000002500 */
[----:B------:R-:W0:Y:S02]  /*0020*/  LDC R0, c[0x0][0x3a0] ;  /* 0x0000e800ff007b82 */ /* 0x000e240000000800 */
[----:B0-----:R-:W-:-:S13]  /*0030*/  ISETP.LE.AND P0, PT, R0, UR7, PT ;  /* 0x0000000700007c0c */ /* 0x001fda000bf03270 */
[----:B------:R-:W-:Y:S05]  /*0040*/  @P0 EXIT ;  /* 0x000000000000094d */ /* 0x000fea0003800000 */
[----:B------:R-:W0:Y:S01]  /*0050*/  S2R R8, SR_TID.X ;  /* 0x0000000000087919 */ /* 0x000e220000002100 */
[----:B------:R-:W0:Y:S01]  /*0060*/  LDC R7, c[0x0][0x3a4] ;  /* 0x0000e900ff077b82 */ /* 0x000e220000000800 */
[----:B------:R-:W1:Y:S01]  /*0070*/  LDCU.64 UR8, c[0x0][0x358] ;  /* 0x00006b00ff0877ac */ /* 0x000e620008000a00 */
[----:B------:R-:W-:Y:S01]  /*0080*/  BSSY.RECONVERGENT B0, `(.L_x_0) ;  /* 0x000004a000007945 */ /* 0x000fe20003800200 */
[----:B------:R-:W-:-:S05]  /*0090*/  CS2R R4, SRZ ;  /* 0x0000000000047805 */ /* 0x000fca000001ff00 */
[----:B------:R-:W2:Y:S01]  /*00a0*/  LDC R3, c[0x0][0x360] ;  /* 0x0000d800ff037b82 */ /* 0x000ea20000000800 */
[----:B0-----:R-:W-:-:S13]  /*00b0*/  ISETP.GE.AND P0, PT, R8, R7, PT ;  /* 0x000000070800720c */ /* 0x001fda0003f06270 */
[----:B-12---:R-:W-:Y:S05]  /*00c0*/  @P0 BRA `(.L_x_1) ;  /* 0x0000000400140947 */ /* 0x006fea0003800000 */
[----:B------:R-:W0:Y:S01]  /*00d0*/  I2F.U32.RP R6, R3 ;  /* 0x0000000300067306 */ /* 0x000e220000209000 */
[----:B------:R-:W-:Y:S01]  /*00e0*/  IMAD.IADD R0, R8, 0x1, R3 ;  /* 0x0000000108007824 */ /* 0x000fe200078e0203 */
[----:B------:R-:W-:Y:S01]  /*00f0*/  ISETP.NE.U32.AND P2, PT, R3, RZ, PT ;  /* 0x000000ff0300720c */ /* 0x000fe20003f45070 */
[----:B------:R-:W-:Y:S03]  /*0100*/  BSSY.RECONVERGENT B1, `(.L_x_2) ;  /* 0x000002b000017945 */ /* 0x000fe60003800200 */
[CC--:B------:R-:W-:Y:S02]  /*0110*/  ISETP.GE.U32.AND P0, PT, R0.reuse, R7.reuse, PT ;  /* 0x000000070000720c */ /* 0x0c0fe40003f06070 */
[----:B------:R-:W-:Y:S01]  /*0120*/  VIMNMX.U32 R9, PT, PT, R0, R7, !PT ;  /* 0x0000000700097248 */ /* 0x000fe20007fe0000 */
[----:B0-----:R-:W0:Y:S02]  /*0130*/  MUFU.RCP R6, R6 ;  /* 0x0000000600067308 */ /* 0x001e240000001000 */
[----:B0-----:R-:W-:-:S06]  /*0140*/  VIADD R4, R6, 0xffffffe ;  /* 0x0ffffffe06047836 */ /* 0x001fcc0000000000 */
[----:B------:R0:W1:Y:S02]  /*0150*/  F2I.FTZ.U32.TRUNC.NTZ R5, R4 ;  /* 0x0000000400057305 */ /* 0x000064000021f000 */
[----:B0-----:R-:W-:Y:S02]  /*0160*/  IMAD.MOV.U32 R4, RZ, RZ, RZ ;  /* 0x000000ffff047224 */ /* 0x001fe400078e00ff */
[----:B-1----:R-:W-:-:S04]  /*0170*/  IMAD.MOV R2, RZ, RZ, -R5 ;  /* 0x000000ffff027224 */ /* 0x002fc800078e0a05 */
[----:B------:R-:W-:Y:S01]  /*0180*/  IMAD R11, R2, R3, RZ ;  /* 0x00000003020b7224 */ /* 0x000fe200078e02ff */
[----:B------:R-:W-:-:S03]  /*0190*/  SEL R2, RZ, 0x1, P0 ;  /* 0x00000001ff027807 */ /* 0x000fc60000000000 */
[----:B------:R-:W-:Y:S01]  /*01a0*/  IMAD.HI.U32 R5, R5, R11, R4 ;  /* 0x0000000b05057227 */ /* 0x000fe200078e0004 */
[----:B------:R-:W-:-:S05]  /*01b0*/  IADD3 R0, PT, PT, R9, -R0, -R2 ;  /* 0x8000000009007210 */ /* 0x000fca0007ffe802 */
[----:B------:R-:W-:-:S05]  /*01c0*/  IMAD.HI.U32 R5, R5, R0, RZ ;  /* 0x0000000005057227 */ /* 0x000fca00078e00ff */
[----:B------:R-:W-:-:S05]  /*01d0*/  IADD3 R4, PT, PT, -R5, RZ, RZ ;  /* 0x000000ff05047210 */ /* 0x000fca0007ffe1ff */
[----:B------:R-:W-:-:S05]  /*01e0*/  IMAD R0, R3, R4, R0 ;  /* 0x0000000403007224 */ /* 0x000fca00078e0200 */
[----:B------:R-:W-:-:S13]  /*01f0*/  ISETP.GE.U32.AND P0, PT, R0, R3, PT ;  /* 0x000000030000720c */ /* 0x000fda0003f06070 */
[----:B------:R-:W-:Y:S02]  /*0200*/  @P0 IMAD.IADD R0, R0, 0x1, -R3 ;  /* 0x0000000100000824 */ /* 0x000fe400078e0a03 */
[----:B------:R-:W-:-:S03]  /*0210*/  @P0 VIADD R5, R5, 0x1 ;  /* 0x0000000105050836 */ /* 0x000fc60000000000 */
[----:B------:R-:W-:-:S13]  /*0220*/  ISETP.GE.U32.AND P1, PT, R0, R3, PT ;  /* 0x000000030000720c */ /* 0x000fda0003f26070 */
[----:B------:R-:W-:Y:S01]  /*0230*/  @P1 VIADD R5, R5, 0x1 ;  /* 0x0000000105051836 */ /* 0x000fe20000000000 */
[----:B------:R-:W-:-:S05]  /*0240*/  @!P2 LOP3.LUT R5, RZ, R3, RZ, 0x33, !PT ;  /* 0x00000003ff05a212 */ /* 0x000fca00078e33ff */
[----:B------:R-:W-:Y:S01]  /*0250*/  IMAD.IADD R2, R2, 0x1, R5 ;  /* 0x0000000102027824 */ /* 0x000fe200078e0205 */
[----:B------:R-:W-:-:S04]  /*0260*/  CS2R R4, SRZ ;  /* 0x0000000000047805 */ /* 0x000fc8000001ff00 */
[C---:B------:R-:W-:Y:S02]  /*0270*/  LOP3.LUT R0, R2.reuse, 0x3, RZ, 0xc0, !PT ;  /* 0x0000000302007812 */ /* 0x040fe400078ec0ff */
[----:B------:R-:W-:Y:S02]  /*0280*/  ISETP.GE.U32.AND P1, PT, R2, 0x3, PT ;  /* 0x000000030200780c */ /* 0x000fe40003f26070 */
[----:B------:R-:W-:Y:S02]  /*0290*/  ISETP.NE.AND P0, PT, R0, 0x3, PT ;  /* 0x000000030000780c */ /* 0x000fe40003f05270 */
[----:B------:R-:W-:-:S11]  /*02a0*/  MOV R0, R8 ;  /* 0x0000000800007202 */ /* 0x000fd60000000f00 */
[----:B------:R-:W-:Y:S05]  /*02b0*/  @!P0 BRA `(.L_x_3) ;  /* 0x00000000003c8947 */ /* 0x000fea0003800000 */
[----:B------:R-:W0:Y:S01]  /*02c0*/  LDC.64 R12, c[0x0][0x388] ;  /* 0x0000e200ff0c7b82 */ /* 0x000e220000000a00 */
[----:B------:R-:W-:Y:S01]  /*02d0*/  VIADD R0, R2, 0x1 ;  /* 0x0000000102007836 */ /* 0x000fe20000000000 */
[----:B------:R-:W-:Y:S01]  /*02e0*/  CS2R R4, SRZ ;  /* 0x0000000000047805 */ /* 0x000fe2000001ff00 */
[----:B------:R-:W-:-:S03]  /*02f0*/  IMAD R6, R7, UR7, R8 ;  /* 0x0000000707067c24 */ /* 0x000fc6000f8e0208 */
[----:B------:R-:W-:Y:S01]  /*0300*/  LOP3.LUT R2, R0, 0x3, RZ, 0xc0, !PT ;  /* 0x0000000300027812 */ /* 0x000fe200078ec0ff */
[----:B------:R-:W-:-:S04]  /*0310*/  IMAD.MOV.U32 R0, RZ, RZ, R8 ;  /* 0x000000ffff007224 */ /* 0x000fc800078e0008 */
[----:B------:R-:W-:-:S07]  /*0320*/  IMAD.MOV R2, RZ, RZ, -R2 ;  /* 0x000000ffff027224 */ /* 0x000fce00078e0a02 */
.L_x_4:
[----:B0-----:R-:W-:-:S06]  /*0330*/  IMAD.WIDE R10, R6, 0x8, R12 ;  /* 0x00000008060a7825 */ /* 0x001fcc00078e020c */
[----:B------:R-:W2:Y:S01]  /*0340*/  LDG.E.64 R10, desc[UR8][R10.64] ;  /* 0x000000080a0a7981 */ /* 0x000ea2000c1e1b00 */
[----:B------:R-:W-:Y:S01]  /*0350*/  VIADD R2, R2, 0x1 ;  /* 0x0000000102027836 */ /* 0x000fe20000000000 */
[C---:B------:R-:W-:Y:S01]  /*0360*/  IADD3 R0, PT, PT, R3.reuse, R0, RZ ;  /* 0x0000000003007210 */ /* 0x040fe20007ffe0ff */
[----:B------:R-:W-:-:S03]  /*0370*/  IMAD.IADD R6, R3, 0x1, R6 ;  /* 0x0000000103067824 */ /* 0x000fc600078e0206 */
[----:B------:R-:W-:Y:S01]  /*0380*/  ISETP.NE.AND P0, PT, R2, RZ, PT ;  /* 0x000000ff0200720c */ /* 0x000fe20003f05270 */
[----:B--2---:R-:W-:-:S12]  /*0390*/  DFMA R4, R10, R10, R4 ;  /* 0x0000000a0a04722b */ /* 0x004fd80000000004 */
[----:B------:R-:W-:Y:S05]  /*03a0*/  @P0 BRA `(.L_x_4) ;  /* 0xfffffffc00e00947 */ /* 0x000fea000383ffff */
.L_x_3:
[----:B------:R-:W-:Y:S05]  /*03b0*/  BSYNC.RECONVERGENT B1 ;  /* 0x0000000000017941 */ /* 0x000fea0003800200 */
.L_x_2:
[----:B------:R-:W-:Y:S05]  /*03c0*/  @!P1 BRA `(.L_x_1) ;  /* 0x0000000000549947 */ /* 0x000fea0003800000 */
[----:B------:R-:W0:Y:S01]  /*03d0*/  LDC.64 R10, c[0x0][0x388] ;  /* 0x0000e200ff0a7b82 */ /* 0x000e220000000a00 */
[----:B------:R-:W-:-:S07]  /*03e0*/  IMAD.SHL.U32 R9, R3, 0x8, RZ ;  /* 0x0000000803097824 */ /* 0x000fce00078e00ff */
.L_x_5:
[----:B------:R-:W-:-:S04]  /*03f0*/  IMAD R13, R7, UR7, R0 ;  /* 0x00000007070d7c24 */ /* 0x000fc8000f8e0200 */
[----:B0-----:R-:W-:-:S03]  /*0400*/  IMAD.WIDE R12, R13, 0x8, R10 ;  /* 0x000000080d0c7825 */ /* 0x001fc600078e020a */
[C---:B------:R-:W-:Y:S02]  /*0410*/  IADD3 R22, P0, PT, R9.reuse, R12, RZ ;  /* 0x0000000c09167210 */ /* 0x040fe40007f1e0ff */
[----:B------:R-:W2:Y:S03]  /*0420*/  LDG.E.64 R14, desc[UR8][R12.64] ;  /* 0x000000080c0e7981 */ /* 0x000ea6000c1e1b00 */
[----:B------:R-:W-:Y:S01]  /*0430*/  IMAD.X R23, RZ, RZ, R13, P0 ;  /* 0x000000ffff177224 */ /* 0x000fe200000e060d */
[----:B------:R-:W-:-:S04]  /*0440*/  IADD3 R24, P0, PT, R9, R22, RZ ;  /* 0x0000001609187210 */ /* 0x000fc80007f1e0ff */
[----:B------:R-:W3:Y:S01]  /*0450*/  LDG.E.64 R16, desc[UR8][R22.64] ;  /* 0x0000000816107981 */ /* 0x000ee2000c1e1b00 */
[----:B------:R-:W-:Y:S01]  /*0460*/  IMAD.X R25, RZ, RZ, R23, P0 ;  /* 0x000000ffff197224 */ /* 0x000fe200000e0617 */
[----:B------:R-:W-:-:S04]  /*0470*/  IADD3 R20, P0, PT, R9, R24, RZ ;  /* 0x0000001809147210 */ /* 0x000fc80007f1e0ff */
[----:B------:R-:W4:Y:S01]  /*0480*/  LDG.E.64 R18, desc[UR8][R24.64] ;  /* 0x0000000818127981 */ /* 0x000f22000c1e1b00 */
[----:B------:R-:W-:-:S06]  /*0490*/  IADD3.X R21, PT, PT, RZ, R25, RZ, P0, !PT ;  /* 0x00000019ff157210 */ /* 0x000fcc00007fe4ff */
[----:B------:R-:W5:Y:S01]  /*04a0*/  LDG.E.64 R20, desc[UR8][R20.64] ;  /* 0x0000000814147981 */ /* 0x000f62000c1e1b00 */
[----:B------:R-:W-:-:S05]  /*04b0*/  IMAD R0, R3, 0x4, R0 ;  /* 0x0000000403007824 */ /* 0x000fca00078e0200 */
[----:B------:R-:W-:Y:S01]  /*04c0*/  ISETP.GE.AND P0, PT, R0, R7, PT ;  /* 0x000000070000720c */ /* 0x000fe20003f06270 */
[----:B--2---:R-:W-:-:S08]  /*04d0*/  DFMA R4, R14, R14, R4 ;  /* 0x0000000e0e04722b */ /* 0x004fd00000000004 */
[----:B---3--:R-:W-:-:S08]  /*04e0*/  DFMA R4, R16, R16, R4 ;  /* 0x000000101004722b */ /* 0x008fd00000000004 */
[----:B----4-:R-:W-:-:S08]  /*04f0*/  DFMA R4, R18, R18, R4 ;  /* 0x000000121204722b */ /* 0x010fd00000000004 */
[----:B-----5:R-:W-:Y:S01]  /*0500*/  DFMA R4, R20, R20, R4 ;  /* 0x000000141404722b */ /* 0x020fe20000000004 */
[----:B------:R-:W-:Y:S10]  /*0510*/  @!P0 BRA `(.L_x_5) ;  /* 0xfffffffc00b48947 */ /* 0x000ff4000383ffff */
.L_x_1:
[----:B------:R-:W-:Y:S05]  /*0520*/  BSYNC.RECONVERGENT B0 ;  /* 0x0000000000007941 */ /* 0x000fea0003800200 */
.L_x_0:
[----:B------:R-:W0:Y:S01]  /*0530*/  LDCU UR10, c[0x0][0x3a4] ;  /* 0x00007480ff0a77ac */ /* 0x000e220008000800 */
[----:B------:R-:W1:Y:S01]  /*0540*/  S2UR UR5, SR_CgaCtaId ;  /* 0x00000000000579c3 */ /* 0x000e620000008800 */
[----:B------:R-:W-:Y:S01]  /*0550*/  ISETP.GE.U32.AND P0, PT, R3, 0x2, PT ;  /* 0x000000020300780c */ /* 0x000fe20003f06070 */
[----:B------:R-:W-:Y:S01]  /*0560*/  IMAD.MOV.U32 R10, RZ, RZ, 0x1 ;  /* 0x00000001ff0a7424 */ /* 0x000fe200078e00ff */
[----:B------:R-:W-:-:S05]  /*0570*/  UMOV UR4, 0x400 ;  /* 0x0000040000047882 */ /* 0x000fca0000000000 */
[----:B------:R-:W2:Y:S01]  /*0580*/  S2UR UR6, SR_CgaCtaId ;  /* 0x00000000000679c3 */ /* 0x000ea20000008800 */
[----:B0-----:R-:W0:Y:S01]  /*0590*/  I2F.F64 R22, UR10 ;  /* 0x0000000a00167d12 */ /* 0x001e220008201c00 */
[----:B-1----:R-:W-:-:S03]  /*05a0*/  ULEA UR4, UR5, UR4, 0x18 ;  /* 0x0000000405047291 */ /* 0x002fc6000f8ec0ff */
[----:B------:R-:W-:-:S03]  /*05b0*/  UMOV UR5, 0x400 ;  /* 0x0000040000057882 */ /* 0x000fc60000000000 */
[----:B------:R-:W-:Y:S01]  /*05c0*/  LEA R9, R8, UR4, 0x3 ;  /* 0x0000000408097c11 */ /* 0x000fe2000f8e18ff */
[----:B0-----:R-:W0:Y:S01]  /*05d0*/  MUFU.RCP64H R11, R23 ;  /* 0x00000017000b7308 */ /* 0x001e220000001800 */
[----:B--2---:R-:W-:-:S03]  /*05e0*/  ULEA UR5, UR6, UR5, 0x18 ;  /* 0x0000000506057291 */ /* 0x004fc6000f8ec0ff */
[----:B------:R1:W-:Y:S01]  /*05f0*/  STS.64 [R9], R4 ;  /* 0x0000000409007388 */ /* 0x0003e20000000a00 */
[----:B0-----:R-:W-:Y:S01]  /*0600*/  DFMA R12, -R22, R10, 1 ;  /* 0x3ff00000160c742b */ /* 0x001fe2000000010a */
[----:B------:R-:W-:Y:S06]  /*0610*/  BAR.SYNC.DEFER_BLOCKING 0x0 ;  /* 0x0000000000007b1d */ /* 0x000fec0000010000 */
[----:B-1----:R-:W-:Y:S05]  /*0620*/  @!P0 BRA `(.L_x_6) ;  /* 0x0000000000308947 */ /* 0x002fea0003800000 */
[----:B------:R-:W-:-:S07]  /*0630*/  IMAD.MOV.U32 R0, RZ, RZ, R3 ;  /* 0x000000ffff007224 */ /* 0x000fce00078e0003 */
.L_x_7:
[----:B------:R-:W-:-:S04]  /*0640*/  SHF.R.U32.HI R14, RZ, 0x1, R0 ;  /* 0x00000001ff0e7819 */ /* 0x000fc80000011600 */
[----:B------:R-:W-:-:S13]  /*0650*/  ISETP.GE.U32.AND P0, PT, R8, R14, PT ;  /* 0x0000000e0800720c */ /* 0x000fda0003f06070 */
[----:B------:R-:W-:Y:S01]  /*0660*/  @!P0 IMAD R2, R14, 0x8, R9 ;  /* 0x000000080e028824 */ /* 0x000fe200078e0209 */
[----:B------:R-:W-:Y:S04]  /*0670*/  @!P0 LDS.64 R6, [R9] ;  /* 0x0000000009068984 */ /* 0x000fe80000000a00 */
[----:B------:R-:W0:Y:S02]  /*0680*/  @!P0 LDS.64 R4, [R2] ;  /* 0x0000000002048984 */ /* 0x000e240000000a00 */
[----:B0-----:R-:W-:-:S07]  /*0690*/  @!P0 DADD R4, R4, R6 ;  /* 0x0000000004048229 */ /* 0x001fce0000000006 */
[----:B------:R0:W-:Y:S01]  /*06a0*/  @!P0 STS.64 [R9], R4 ;  /* 0x0000000409008388 */ /* 0x0001e20000000a00 */
[----:B------:R-:W-:Y:S01]  /*06b0*/  BAR.SYNC.DEFER_BLOCKING 0x0 ;  /* 0x0000000000007b1d */ /* 0x000fe20000010000 */
[----:B------:R-:W-:Y:S02]  /*06c0*/  ISETP.GT.U32.AND P0, PT, R0, 0x3, PT ;  /* 0x000000030000780c */ /* 0x000fe40003f04070 */
[----:B------:R-:W-:-:S11]  /*06d0*/  MOV R0, R14 ;  /* 0x0000000e00007202 */ /* 0x000fd60000000f00 */
[----:B0-----:R-:W-:Y:S05]  /*06e0*/  @P0 BRA `(.L_x_7) ;  /* 0xfffffffc00d40947 */ /* 0x001fea000383ffff */
.L_x_6:
[----:B------:R-:W0:Y:S01]  /*06f0*/  LDS.64 R24, [UR5] ;  /* 0x00000005ff187984 */ /* 0x000e220008000a00 */
[----:B------:R-:W-:Y:S01]  /*0700*/  DFMA R12, R12, R12, R12 ;  /* 0x0000000c0c0c722b */ /* 0x000fe2000000000c */
[----:B------:R-:W-:-:S07]  /*0710*/  ISETP.GE.AND P1, PT, R8, UR10, PT ;  /* 0x0000000a08007c0c */ /* 0x000fce000bf26270 */
[----:B------:R-:W-:-:S08]  /*0720*/  DFMA R12, R10, R12, R10 ;  /* 0x0000000c0a0c722b */ /* 0x000fd0000000000a */
[----:B------:R-:W-:-:S08]  /*0730*/  DFMA R4, -R22, R12, 1 ;  /* 0x3ff000001604742b */ /* 0x000fd0000000010c */
[----:B------:R-:W-:-:S08]  /*0740*/  DFMA R4, R12, R4, R12 ;  /* 0x000000040c04722b */ /* 0x000fd0000000000c */
[----:B0-----:R-:W-:Y:S01]  /*0750*/  DMUL R6, R24, R4 ;  /* 0x0000000418067228 */ /* 0x001fe20000000000 */
[----:B------:R-:W-:-:S07]  /*0760*/  FSETP.GEU.AND P2, PT, |R25|, 6.5827683646048100446e-37, PT ;  /* 0x036000001900780b */ /* 0x000fce0003f4e200 */
[----:B------:R-:W-:-:S08]  /*0770*/  DFMA R10, -R22, R6, R24 ;  /* 0x00000006160a722b */ /* 0x000fd00000000118 */
[----:B------:R-:W-:-:S10]  /*0780*/  DFMA R6, R4, R10, R6 ;  /* 0x0000000a0406722b */ /* 0x000fd40000000006 */
[----:B------:R-:W-:-:S05]  /*0790*/  FFMA R0, RZ, R23, R7 ;  /* 0x00000017ff007223 */ /* 0x000fca0000000007 */
[----:B------:R-:W-:-:S13]  /*07a0*/  FSETP.GT.AND P0, PT, |R0|, 1.469367938527859385e-39, PT ;  /* 0x001000000000780b */ /* 0x000fda0003f04200 */
[----:B------:R-:W-:Y:S05]  /*07b0*/  @P0 BRA P2, `(.L_x_8) ;  /* 0x00000000000c0947 */ /* 0x000fea0001000000 */
[----:B------:R-:W-:-:S07]  /*07c0*/  MOV R4, 0x7e0 ;  /* 0x000007e000047802 */ /* 0x000fce0000000f00 */
[----:B------:R-:W-:Y:S05]  /*07d0*/  CALL.REL.NOINC `($__internal_0_$__cuda_sm20_div_rn_f64_full) ;  /* 0x0000000c00987944 */ /* 0x000fea0003c00000 */
[----:B------:R-:W-:-:S07]  /*07e0*/  IMAD.MOV.U32 R6, RZ, RZ, R0 ;  /* 0x000000ffff067224 */ /* 0x000fce00078e0000 */
.L_x_8:
[----:B------:R-:W0:Y:S01]  /*07f0*/  LDCU.64 UR4, c[0x0][0x398] ;  /* 0x00007300ff0477ac */ /* 0x000e220008000a00 */
[----:B------:R-:W-:Y:S01]  /*0800*/  BSSY.RECONVERGENT B0, `(.L_x_9) ;  /* 0x000000f000007945 */ /* 0x000fe20003800200 */
[----:B0-----:R-:W-:-:S06]  /*0810*/  DADD R6, R6, UR4 ;  /* 0x0000000406067e29 */ /* 0x001fcc0008000000 */
[----:B------:R-:W0:Y:S02]  /*0820*/  F2F.F32.F64 R2, R6 ;  /* 0x0000000600027310 */ /* 0x000e240000301000 */
[----:B0-----:R-:W-:-:S06]  /*0830*/  VIADD R0, R2, 0xf3000000 ;  /* 0xf300000002007836 */ /* 0x001fcc0000000000 */
[----:B------:R0:W1:Y:S01]  /*0840*/  MUFU.RSQ R5, R2 ;  /* 0x0000000200057308 */ /* 0x0000620000001400 */
[----:B------:R-:W-:-:S13]  /*0850*/  ISETP.GT.U32.AND P0, PT, R0, 0x727fffff, PT ;  /* 0x727fffff0000780c */ /* 0x000fda0003f04070 */
[----:B0-----:R-:W-:Y:S05]  /*0860*/  @!P0 BRA `(.L_x_10) ;  /* 0x0000000000108947 */ /* 0x001fea0003800000 */
[----:B------:R-:W-:-:S07]  /*0870*/  MOV R9, 0x890 ;  /* 0x0000089000097802 */ /* 0x000fce0000000f00 */
[----:B-1----:R-:W-:Y:S05]  /*0880*/  CALL.REL.NOINC `($__internal_1_$__cuda_sm20_sqrt_rn_f32_slowpath) ;  /* 0x0000001000f47944 */ /* 0x002fea0003c00000 */
[----:B------:R-:W-:Y:S01]  /*0890*/  IMAD.MOV.U32 R18, RZ, RZ, R2 ;  /* 0x000000ffff127224 */ /* 0x000fe200078e0002 */
[----:B------:R-:W-:Y:S06]  /*08a0*/  BRA `(.L_x_11) ;  /* 0x0000000000107947 */ /* 0x000fec0003800000 */
.L_x_10:
[----:B-1----:R-:W-:Y:S01]  /*08b0*/  FMUL.FTZ R18, R2, R5 ;  /* 0x0000000502127220 */ /* 0x002fe20000410000 */
[----:B------:R-:W-:-:S03]  /*08c0*/  FMUL.FTZ R0, R5, 0.5 ;  /* 0x3f00000005007820 */ /* 0x000fc60000410000 */
[----:B------:R-:W-:-:S04]  /*08d0*/  FFMA R5, -R18, R18, R2 ;  /* 0x0000001212057223 */ /* 0x000fc80000000102 */
[----:B------:R-:W-:-:S07]  /*08e0*/  FFMA R18, R5, R0, R18 ;  /* 0x0000000005127223 */ /* 0x000fce0000000012 */
.L_x_11:
[----:B------:R-:W-:Y:S05]  /*08f0*/  BSYNC.RECONVERGENT B0 ;  /* 0x0000000000007941 */ /* 0x000fea0003800200 */
.L_x_9:
[----:B------:R-:W-:Y:S05]  /*0900*/  @P1 EXIT ;  /* 0x000000000000194d */ /* 0x000fea0003800000 */
[----:B------:R-:W0:Y:S01]  /*0910*/  I2F.U32.RP R6, R3 ;  /* 0x0000000300067306 */ /* 0x000e220000209000 */
[----:B------:R-:W1:Y:S01]  /*0920*/  LDC R9, c[0x0][0x3a4] ;  /* 0x0000e900ff097b82 */ /* 0x000e620000000800 */
[----:B------:R-:W-:Y:S01]  /*0930*/  IMAD.IADD R2, R8, 0x1, R3 ;  /* 0x0000000108027824 */ /* 0x000fe200078e0203 */
[----:B------:R-:W-:Y:S01]  /*0940*/  ISETP.NE.U32.AND P2, PT, R3, RZ, PT ;  /* 0x000000ff0300720c */ /* 0x000fe20003f45070 */
[----:B------:R-:W-:Y:S04]  /*0950*/  BSSY.RECONVERGENT B0, `(.L_x_12) ;  /* 0x0000044000007945 */ /* 0x000fe80003800200 */
[----:B------:R-:W2:Y:S08]  /*0960*/  F2F.F64.F32 R18, R18 ;  /* 0x0000001200127310 */ /* 0x000eb00000201800 */
[----:B0-----:R-:W0:Y:S01]  /*0970*/  MUFU.RCP R6, R6 ;  /* 0x0000000600067308 */ /* 0x001e220000001000 */
[----:B-1----:R-:W-:-:S02]  /*0980*/  ISETP.GE.AND P0, PT, R2, R9, PT ;  /* 0x000000090200720c */ /* 0x002fc40003f06270 */
[----:B------:R-:W-:Y:S02]  /*0990*/  VIMNMX R0, PT, PT, R2, R9, !PT ;  /* 0x0000000902007248 */ /* 0x000fe40007fe0100 */
[----:B------:R-:W-:Y:S01]  /*09a0*/  SEL R7, RZ, 0x1, P0 ;  /* 0x00000001ff077807 */ /* 0x000fe20000000000 */
[----:B0-----:R-:W-:-:S03]  /*09b0*/  VIADD R4, R6, 0xffffffe ;  /* 0x0ffffffe06047836 */ /* 0x001fc60000000000 */
[----:B------:R-:W-:Y:S01]  /*09c0*/  IADD3 R0, PT, PT, R0, -R2, -R7 ;  /* 0x8000000200007210 */ /* 0x000fe20007ffe807 */
[----:B------:R0:W1:Y:S02]  /*09d0*/  F2I.FTZ.U32.TRUNC.NTZ R5, R4 ;  /* 0x0000000400057305 */ /* 0x000064000021f000 */
[----:B0-----:R-:W-:Y:S01]  /*09e0*/  IMAD.MOV.U32 R4, RZ, RZ, RZ ;  /* 0x000000ffff047224 */ /* 0x001fe200078e00ff */
[----:B-1----:R-:W-:-:S05]  /*09f0*/  IADD3 R10, PT, PT, RZ, -R5, RZ ;  /* 0x80000005ff0a7210 */ /* 0x002fca0007ffe0ff */
[----:B------:R-:W-:-:S04]  /*0a00*/  IMAD R11, R10, R3, RZ ;  /* 0x000000030a0b7224 */ /* 0x000fc800078e02ff */
[----:B------:R-:W-:-:S06]  /*0a10*/  IMAD.HI.U32 R11, R5, R11, R4 ;  /* 0x0000000b050b7227 */ /* 0x000fcc00078e0004 */
[----:B------:R-:W-:-:S04]  /*0a20*/  IMAD.HI.U32 R2, R11, R0, RZ ;  /* 0x000000000b027227 */ /* 0x000fc800078e00ff */
[----:B------:R-:W-:-:S04]  /*0a30*/  IMAD.MOV R4, RZ, RZ, -R2 ;  /* 0x000000ffff047224 */ /* 0x000fc800078e0a02 */
[----:B------:R-:W-:-:S05]  /*0a40*/  IMAD R0, R3, R4, R0 ;  /* 0x0000000403007224 */ /* 0x000fca00078e0200 */
[----:B------:R-:W-:-:S13]  /*0a50*/  ISETP.GE.U32.AND P0, PT, R0, R3, PT ;  /* 0x000000030000720c */ /* 0x000fda0003f06070 */
[----:B------:R-:W-:Y:S01]  /*0a60*/  @P0 IMAD.IADD R0, R0, 0x1, -R3 ;  /* 0x0000000100000824 */ /* 0x000fe200078e0a03 */
[----:B------:R-:W-:-:S04]  /*0a70*/  @P0 IADD3 R2, PT, PT, R2, 0x1, RZ ;  /* 0x0000000102020810 */ /* 0x000fc80007ffe0ff */
[----:B------:R-:W-:-:S13]  /*0a80*/  ISETP.GE.U32.AND P1, PT, R0, R3, PT ;  /* 0x000000030000720c */ /* 0x000fda0003f26070 */
[----:B------:R-:W-:Y:S01]  /*0a90*/  @P1 VIADD R2, R2, 0x1 ;  /* 0x0000000102021836 */ /* 0x000fe20000000000 */
[----:B------:R-:W-:-:S05]  /*0aa0*/  @!P2 LOP3.LUT R2, RZ, R3, RZ, 0x33, !PT ;  /* 0x00000003ff02a212 */ /* 0x000fca00078e33ff */
[----:B------:R-:W-:-:S05]  /*0ab0*/  IMAD.IADD R5, R7, 0x1, R2 ;  /* 0x0000000107057824 */ /* 0x000fca00078e0202 */
[----:B------:R-:W-:-:S04]  /*0ac0*/  LOP3.LUT R0, R5, 0x3, RZ, 0xc0, !PT ;  /* 0x0000000305007812 */ /* 0x000fc800078ec0ff */
[----:B------:R-:W-:-:S13]  /*0ad0*/  ISETP.NE.AND P0, PT, R0, 0x3, PT ;  /* 0x000000030000780c */ /* 0x000fda0003f05270 */
[----:B--2---:R-:W-:Y:S05]  /*0ae0*/  @!P0 BRA `(.L_x_13) ;  /* 0x0000000000a88947 */ /* 0x004fea0003800000 */
[----:B------:R-:W0:Y:S01]  /*0af0*/  LDC.64 R30, c[0x0][0x390] ;  /* 0x0000e400ff1e7b82 */ /* 0x000e220000000a00 */
[----:B------:R-:W-:Y:S02]  /*0b00*/  VIADD R0, R5, 0x1 ;  /* 0x0000000105007836 */ /* 0x000fe40000000000 */
[----:B------:R-:W-:-:S03]  /*0b10*/  IMAD R6, R9, UR7, R8 ;  /* 0x0000000709067c24 */ /* 0x000fc6000f8e0208 */
[----:B------:R-:W-:Y:S02]  /*0b20*/  LOP3.LUT R0, R0, 0x3, RZ, 0xc0, !PT ;  /* 0x0000000300007812 */ /* 0x000fe400078ec0ff */
[----:B------:R-:W1:Y:S03]  /*0b30*/  LDC.64 R16, c[0x0][0x380] ;  /* 0x0000e000ff107b82 */ /* 0x000e660000000a00 */
[----:B------:R-:W-:-:S05]  /*0b40*/  IMAD.MOV R10, RZ, RZ, -R0 ;  /* 0x000000ffff0a7224 */ /* 0x000fca00078e0a00 */
[----:B------:R-:W2:Y:S01]  /*0b50*/  LDC.64 R12, c[0x0][0x388] ;  /* 0x0000e200ff0c7b82 */ /* 0x000ea20000000a00 */
[----:B0-----:R-:W-:-:S04]  /*0b60*/  IMAD.WIDE.U32 R30, R8, 0x8, R30 ;  /* 0x00000008081e7825 */ /* 0x001fc800078e001e */
[----:B------:R-:W-:-:S07]  /*0b70*/  IMAD R8, R0, R3, R8 ;  /* 0x0000000300087224 */ /* 0x000fce00078e0208 */
.L_x_16:
[----:B--2---:R-:W-:-:S06]  /*0b80*/  IMAD.WIDE R24, R6, 0x8, R12 ;  /* 0x0000000806187825 */ /* 0x004fcc00078e020c */
[----:B------:R-:W2:Y:S01]  /*0b90*/  LDG.E.64 R24, desc[UR8][R24.64] ;  /* 0x0000000818187981 */ /* 0x000ea2000c1e1b00 */
[----:B0-----:R-:W0:Y:S01]  /*0ba0*/  MUFU.RCP64H R15, R19 ;  /* 0x00000013000f7308 */ /* 0x001e220000001800 */
[----:B------:R-:W-:Y:S01]  /*0bb0*/  MOV R14, 0x1 ;  /* 0x00000001000e7802 */ /* 0x000fe20000000f00 */
[----:B------:R-:W-:Y:S05]  /*0bc0*/  BSSY.RECONVERGENT B1, `(.L_x_14) ;  /* 0x0000014000017945 */ /* 0x000fea0003800200 */
[----:B0-----:R-:W-:-:S08]  /*0bd0*/  DFMA R20, -R18, R14, 1 ;  /* 0x3ff000001214742b */ /* 0x001fd0000000010e */
[----:B------:R-:W-:-:S08]  /*0be0*/  DFMA R20, R20, R20, R20 ;  /* 0x000000141414722b */ /* 0x000fd00000000014 */
[----:B------:R-:W-:-:S08]  /*0bf0*/  DFMA R20, R14, R20, R14 ;  /* 0x000000140e14722b */ /* 0x000fd0000000000e */
[----:B------:R-:W-:-:S08]  /*0c00*/  DFMA R14, -R18, R20, 1 ;  /* 0x3ff00000120e742b */ /* 0x000fd00000000114 */
[----:B------:R-:W-:-:S08]  /*0c10*/  DFMA R14, R20, R14, R20 ;  /* 0x0000000e140e722b */ /* 0x000fd00000000014 */
[----:B--2---:R-:W-:Y:S01]  /*0c20*/  DMUL R20, R24, R14 ;  /* 0x0000000e18147228 */ /* 0x004fe20000000000 */
[----:B------:R-:W-:-:S07]  /*0c30*/  FSETP.GEU.AND P1, PT, |R25|, 6.5827683646048100446e-37, PT ;  /* 0x036000001900780b */ /* 0x000fce0003f2e200 */
[----:B------:R-:W-:-:S08]  /*0c40*/  DFMA R22, -R18, R20, R24 ;  /* 0x000000141216722b */ /* 0x000fd00000000118 */
[----:B------:R-:W-:Y:S01]  /*0c50*/  DFMA R20, R14, R22, R20 ;  /* 0x000000160e14722b */ /* 0x000fe20000000014 */
[----:B-1----:R-:W-:-:S09]  /*0c60*/  IMAD.WIDE R14, R6, 0x8, R16 ;  /* 0x00000008060e7825 */ /* 0x002fd200078e0210 */
[----:B------:R-:W-:-:S05]  /*0c70*/  FFMA R0, RZ, R19, R21 ;  /* 0x00000013ff007223 */ /* 0x000fca0000000015 */
[----:B------:R-:W-:-:S13]  /*0c80*/  FSETP.GT.AND P0, PT, |R0|, 1.469367938527859385e-39, PT ;  /* 0x001000000000780b */ /* 0x000fda0003f04200 */
[----:B------:R-:W-:Y:S05]  /*0c90*/  @P0 BRA P1, `(.L_x_15) ;  /* 0x0000000000180947 */ /* 0x000fea0000800000 */
[----:B------:R-:W-:Y:S01]  /*0ca0*/  IMAD.MOV.U32 R22, RZ, RZ, R18 ;  /* 0x000000ffff167224 */ /* 0x000fe200078e0012 */
[----:B------:R-:W-:Y:S01]  /*0cb0*/  MOV R4, 0xce0 ;  /* 0x00000ce000047802 */ /* 0x000fe20000000f00 */
[----:B------:R-:W-:-:S07]  /*0cc0*/  IMAD.MOV.U32 R23, RZ, RZ, R19 ;  /* 0x000000ffff177224 */ /* 0x000fce00078e0013 */
[----:B------:R-:W-:Y:S05]  /*0cd0*/  CALL.REL.NOINC `($__internal_0_$__cuda_sm20_div_rn_f64_full) ;  /* 0x0000000800587944 */ /* 0x000fea0003c00000 */
[----:B------:R-:W-:Y:S02]  /*0ce0*/  IMAD.MOV.U32 R20, RZ, RZ, R0 ;  /* 0x000000ffff147224 */ /* 0x000fe400078e0000 */
[----:B------:R-:W-:-:S07]  /*0cf0*/  IMAD.MOV.U32 R21, RZ, RZ, R7 ;  /* 0x000000ffff157224 */ /* 0x000fce00078e0007 */
.L_x_15:
[----:B------:R-:W-:Y:S05]  /*0d00*/  BSYNC.RECONVERGENT B1 ;  /* 0x0000000000017941 */ /* 0x000fea0003800200 */
.L_x_14:
[----:B------:R0:W2:Y:S01]  /*0d10*/  LDG.E.64 R22, desc[UR8][R30.64] ;  /* 0x000000081e167981 */ /* 0x0000a2000c1e1b00 */
[----:B------:R-:W-:Y:S01]  /*0d20*/  IADD3 R10, PT, PT, R10, 0x1, RZ ;  /* 0x000000010a0a7810 */ /* 0x000fe20007ffe0ff */
[----:B------:R-:W-:-:S03]  /*0d30*/  IMAD.IADD R6, R3, 0x1, R6 ;  /* 0x0000000103067824 */ /* 0x000fc600078e0206 */
[----:B------:R-:W-:Y:S01]  /*0d40*/  ISETP.NE.AND P0, PT, R10, RZ, PT ;  /* 0x000000ff0a00720c */ /* 0x000fe20003f05270 */
[----:B0-----:R-:W-:Y:S01]  /*0d50*/  IMAD.WIDE.U32 R30, R3, 0x8, R30 ;  /* 0x00000008031e7825 */ /* 0x001fe200078e001e */
[----:B--2---:R-:W-:-:S07]  /*0d60*/  DMUL R22, R22, R20 ;  /* 0x0000001416167228 */ /* 0x004fce0000000000 */
[----:B------:R0:W-:Y:S04]  /*0d70*/  STG.E.64 desc[UR8][R14.64], R22 ;  /* 0x000000160e007986 */ /* 0x0001e8000c101b08 */
[----:B------:R-:W-:Y:S05]  /*0d80*/  @P0 BRA `(.L_x_16) ;  /* 0xfffffffc007c0947 */ /* 0x000fea000383ffff */
.L_x_13:
[----:B------:R-:W-:Y:S05]  /*0d90*/  BSYNC.RECONVERGENT B0 ;  /* 0x0000000000007941 */ /* 0x000fea0003800200 */
.L_x_12:
[----:B------:R-:W-:-:S13]  /*0da0*/  ISETP.GE.U32.AND P0, PT, R5, 0x3, PT ;  /* 0x000000030500780c */ /* 0x000fda0003f06070 */
[----:B------:R-:W-:Y:S05]  /*0db0*/  @!P0 EXIT ;  /* 0x000000000000894d */ /* 0x000fea0003800000 */
[----:B------:R-:W1:Y:S01]  /*0dc0*/  LDC R5, c[0x0][0x3a4] ;  /* 0x0000e900ff057b82 */ /* 0x000e620000000800 */
[----:B------:R-:W-:Y:S01]  /*0dd0*/  IMAD.SHL.U32 R6, R3, 0x8, RZ ;  /* 0x0000000803067824 */ /* 0x000fe200078e00ff */
[----:B------:R-:W2:Y:S06]  /*0de0*/  LDCU UR4, c[0x0][0x3a4] ;  /* 0x00007480ff0477ac */ /* 0x000eac0008000800 */
[----:B------:R-:W3:Y:S08]  /*0df0*/  LDC.64 R16, c[0x0][0x390] ;  /* 0x0000e400ff107b82 */ /* 0x000ef00000000a00 */
[----:B0-----:R-:W0:Y:S08]  /*0e00*/  LDC.64 R14, c[0x0][0x388] ;  /* 0x0000e200ff0e7b82 */ /* 0x001e300000000a00 */
[----:B--2---:R-:W4:Y:S02]  /*0e10*/  LDC.64 R12, c[0x0][0x380] ;  /* 0x0000e000ff0c7b82 */ /* 0x004f240000000a00 */
.L_x_25:
[----:B-12---:R-:W-:-:S04]  /*0e20*/  IMAD R11, R5, UR7, R8 ;  /* 0x00000007050b7c24 */ /* 0x006fc8000f8e0208 */
[----:B0-----:R-:W-:-:S05]  /*0e30*/  IMAD.WIDE R30, R11, 0x8, R14 ;  /* 0x000000080b1e7825 */ /* 0x001fca00078e020e */
[----:B------:R-:W2:Y:S01]  /*0e40*/  LDG.E.64 R24, desc[UR8][R30.64] ;  /* 0x000000081e187981 */ /* 0x000ea2000c1e1b00 */
[----:B------:R-:W0:Y:S01]  /*0e50*/  MUFU.RCP64H R21, R19 ;  /* 0x0000001300157308 */ /* 0x000e220000001800 */
[----:B------:R-:W-:Y:S01]  /*0e60*/  IMAD.MOV.U32 R20, RZ, RZ, 0x1 ;  /* 0x00000001ff147424 */ /* 0x000fe200078e00ff */
        /* <DEDUP_REMOVED lines=9> */
[----:B------:R-:W-:-:S10]  /*0f00*/  DFMA R20, R26, R22, R20 ;  /* 0x000000161a14722b */ /* 0x000fd40000000014 */
[----:B------:R-:W-:-:S05]  /*0f10*/  FFMA R0, RZ, R19, R21 ;  /* 0x00000013ff007223 */ /* 0x000fca0000000015 */
[----:B------:R-:W-:-:S13]  /*0f20*/  FSETP.GT.AND P0, PT, |R0|, 1.469367938527859385e-39, PT ;  /* 0x001000000000780b */ /* 0x000fda0003f04200 */
[----:B------:R-:W-:Y:S05]  /*0f30*/  @P0 BRA P1, `(.L_x_18) ;  /* 0x0000000000180947 */ /* 0x000fea0000800000 */
[----:B------:R-:W-:Y:S01]  /*0f40*/  IMAD.MOV.U32 R22, RZ, RZ, R18 ;  /* 0x000000ffff167224 */ /* 0x000fe200078e0012 */
[----:B------:R-:W-:Y:S02]  /*0f50*/  MOV R23, R19 ;  /* 0x0000001300177202 */ /* 0x000fe40000000f00 */
[----:B------:R-:W-:-:S07]  /*0f60*/  MOV R4, 0xf80 ;  /* 0x00000f8000047802 */ /* 0x000fce0000000f00 */
[----:B---34-:R-:W-:Y:S05]  /*0f70*/  CALL.REL.NOINC `($__internal_0_$__cuda_sm20_div_rn_f64_full) ;  /* 0x0000000400b07944 */ /* 0x018fea0003c00000 */
[----:B------:R-:W-:Y:S02]  /*0f80*/  IMAD.MOV.U32 R20, RZ, RZ, R0 ;  /* 0x000000ffff147224 */ /* 0x000fe400078e0000 */
[----:B------:R-:W-:-:S07]  /*0f90*/  IMAD.MOV.U32 R21, RZ, RZ, R7 ;  /* 0x000000ffff157224 */ /* 0x000fce00078e0007 */
.L_x_18:
[----:B------:R-:W-:Y:S05]  /*0fa0*/  BSYNC.RECONVERGENT B0 ;  /* 0x0000000000007941 */ /* 0x000fea0003800200 */
.L_x_17:
[----:B---3--:R-:W-:-:S06]  /*0fb0*/  IMAD.WIDE.U32 R22, R8, 0x8, R16 ;  /* 0x0000000808167825 */ /* 0x008fcc00078e0010 */
[----:B------:R-:W2:Y:S01]  /*0fc0*/  LDG.E.64 R22, desc[UR8][R22.64] ;  /* 0x0000000816167981 */ /* 0x000ea2000c1e1b00 */
[----:B------:R-:W-:Y:S01]  /*0fd0*/  IADD3 R30, P0, PT, R6, R30, RZ ;  /* 0x0000001e061e7210 */ /* 0x000fe20007f1e0ff */
[----:B----4-:R-:W-:-:S04]  /*0fe0*/  IMAD.WIDE R10, R11, 0x8, R12 ;  /* 0x000000080b0a7825 */ /* 0x010fc800078e020c */
[----:B------:R-:W-:Y:S01]  /*0ff0*/  IMAD.X R31, RZ, RZ, R31, P0 ;  /* 0x000000ffff1f7224 */ /* 0x000fe200000e061f */
[----:B------:R-:W0:Y:S01]  /*1000*/  MUFU.RCP64H R27, R19 ;  /* 0x00000013001b7308 */ /* 0x000e220000001800 */
[----:B------:R-:W-:-:S06]  /*1010*/  IMAD.MOV.U32 R26, RZ, RZ, 0x1 ;  /* 0x00000001ff1a7424 */ /* 0x000fcc00078e00ff */
[----:B0-----:R-:W-:Y:S02]  /*1020*/  DFMA R28, -R18, R26, 1 ;  /* 0x3ff00000121c742b */ /* 0x001fe4000000011a */
[----:B--2---:R-:W-:-:S07]  /*1030*/  DMUL R20, R22, R20 ;  /* 0x0000001416147228 */ /* 0x004fce0000000000 */
[----:B------:R0:W-:Y:S04]  /*1040*/  STG.E.64 desc[UR8][R10.64], R20 ;  /* 0x000000140a007986 */ /* 0x0001e8000c101b08 */
[----:B------:R-:W2:Y:S01]  /*1050*/  LDG.E.64 R24, desc[UR8][R30.64] ;  /* 0x000000081e187981 */ /* 0x000ea2000c1e1b00 */
[----:B------:R-:W-:Y:S01]  /*1060*/  DFMA R28, R28, R28, R28 ;  /* 0x0000001c1c1c722b */ /* 0x000fe2000000001c */
[----:B------:R-:W-:Y:S01]  /*1070*/  BSSY.RECONVERGENT B0, `(.L_x_19) ;  /* 0x0000012000007945 */ /* 0x000fe20003800200 */
[----:B------:R-:W-:-:S06]  /*1080*/  IADD3 R8, PT, PT, R3, R8, RZ ;  /* 0x0000000803087210 */ /* 0x000fcc0007ffe0ff */
[----:B------:R-:W-:-:S08]  /*1090*/  DFMA R28, R26, R28, R26 ;  /* 0x0000001c1a1c722b */ /* 0x000fd0000000001a */
[----:B------:R-:W-:-:S08]  /*10a0*/  DFMA R22, -R18, R28, 1 ;  /* 0x3ff000001216742b */ /* 0x000fd0000000011c */
[----:B------:R-:W-:-:S08]  /*10b0*/  DFMA R28, R28, R22, R28 ;  /* 0x000000161c1c722b */ /* 0x000fd0000000001c */
[----:B--2---:R-:W-:Y:S01]  /*10c0*/  DMUL R22, R28, R24 ;  /* 0x000000181c167228 */ /* 0x004fe20000000000 */
[----:B------:R-:W-:-:S07]  /*10d0*/  FSETP.GEU.AND P1, PT, |R25|, 6.5827683646048100446e-37, PT ;  /* 0x036000001900780b */ /* 0x000fce0003f2e200 */
[----:B------:R-:W-:-:S08]  /*10e0*/  DFMA R26, -R18, R22, R24 ;  /* 0x00000016121a722b */ /* 0x000fd00000000118 */
[----:B0-----:R-:W-:-:S10]  /*10f0*/  DFMA R20, R28, R26, R22 ;  /* 0x0000001a1c14722b */ /* 0x001fd40000000016 */
        /* <DEDUP_REMOVED lines=9> */
.L_x_20:
[----:B------:R-:W-:Y:S05]  /*1190*/  BSYNC.RECONVERGENT B0 ;  /* 0x0000000000007941 */ /* 0x000fea0003800200 */
.L_x_19:
[----:B------:R-:W-:-:S06]  /*11a0*/  IMAD.WIDE.U32 R22, R8, 0x8, R16 ;  /* 0x0000000808167825 */ /* 0x000fcc00078e0010 */
[----:B------:R-:W2:Y:S01]  /*11b0*/  LDG.E.64 R22, desc[UR8][R22.64] ;  /* 0x0000000816167981 */ /* 0x000ea2000c1e1b00 */
[C---:B------:R-:W-:Y:S02]  /*11c0*/  IADD3 R10, P0, PT, R6.reuse, R10, RZ ;  /* 0x0000000a060a7210 */ /* 0x040fe40007f1e0ff */
[----:B------:R-:W-:Y:S02]  /*11d0*/  IADD3 R30, P1, PT, R6, R30, RZ ;  /* 0x0000001e061e7210 */ /* 0x000fe40007f3e0ff */
[----:B------:R-:W-:-:S03]  /*11e0*/  IADD3.X R11, PT, PT, RZ, R11, RZ, P0, !PT ;  /* 0x0000000bff0b7210 */ /* 0x000fc600007fe4ff */
        /* <DEDUP_REMOVED lines=9> */
[----:B------:R-:W-:-:S06]  /*1280*/  IMAD.IADD R8, R8, 0x1, R3 ;  /* 0x0000000108087824 */ /* 0x000fcc00078e0203 */
        /* <DEDUP_REMOVED lines=11> */
[----:B------:R-:W-:Y:S02]  /*1340*/  MOV R23, R19 ;  /* 0x0000001300177202 */ /* 0x000fe40000000f00 */
[----:B------:R-:W-:-:S07]  /*1350*/  MOV R4, 0x1370 ;  /* 0x0000137000047802 */ /* 0x000fce0000000f00 */
[----:B------:R-:W-:Y:S05]  /*1360*/  CALL.REL.NOINC `($__internal_0_$__cuda_sm20_div_rn_f64_full) ;  /* 0x0000000000b47944 */ /* 0x000fea0003c00000 */
[----:B------:R-:W-:Y:S02]  /*1370*/  IMAD.MOV.U32 R20, RZ, RZ, R0 ;  /* 0x000000ffff147224 */ /* 0x000fe400078e0000 */
[----:B------:R-:W-:-:S07]  /*1380*/  IMAD.MOV.U32 R21, RZ, RZ, R7 ;  /* 0x000000ffff157224 */ /* 0x000fce00078e0007 */
.L_x_22:
[----:B------:R-:W-:Y:S05]  /*1390*/  BSYNC.RECONVERGENT B0 ;  /* 0x0000000000007941 */ /* 0x000fea0003800200 */
.L_x_21:
[----:B------:R-:W-:-:S06]  /*13a0*/  IMAD.WIDE.U32 R22, R8, 0x8, R16 ;  /* 0x0000000808167825 */ /* 0x000fcc00078e0010 */
[----:B------:R-:W2:Y:S01]  /*13b0*/  LDG.E.64 R22, desc[UR8][R22.64] ;  /* 0x0000000816167981 */ /* 0x000ea2000c1e1b00 */
[C---:B------:R-:W-:Y:S02]  /*13c0*/  IADD3 R24, P1, PT, R6.reuse, R30, RZ ;  /* 0x0000001e06187210 */ /* 0x040fe40007f3e0ff */
[----:B------:R-:W-:-:S03]  /*13d0*/  IADD3 R10, P0, PT, R6, R10, RZ ;  /* 0x0000000a060a7210 */ /* 0x000fc60007f1e0ff */
[----:B------:R-:W-:Y:S02]  /*13e0*/  IMAD.X R25, RZ, RZ, R31, P1 ;  /* 0x000000ffff197224 */ /* 0x000fe400008e061f */
[----:B------:R-:W-:Y:S01]  /*13f0*/  IMAD.X R11, RZ, RZ, R11, P0 ;  /* 0x000000ffff0b7224 */ /* 0x000fe200000e060b */
[----:B------:R-:W0:Y:S01]  /*1400*/  MUFU.RCP64H R27, R19 ;  /* 0x00000013001b7308 */ /* 0x000e220000001800 */
[----:B------:R-:W-:-:S06]  /*1410*/  MOV R26, 0x1 ;  /* 0x00000001001a7802 */ /* 0x000fcc0000000f00 */
        /* <DEDUP_REMOVED lines=21> */
[----:B------:R-:W-:Y:S01]  /*1570*/  IMAD.MOV.U32 R20, RZ, RZ, R0 ;  /* 0x000000ffff147224 */ /* 0x000fe200078e0000 */
[----:B------:R-:W-:-:S07]  /*1580*/  MOV R21, R7 ;  /* 0x0000000700157202 */ /* 0x000fce0000000f00 */
.L_x_24:
[----:B------:R-:W-:Y:S05]  /*1590*/  BSYNC.RECONVERGENT B0 ;  /* 0x0000000000007941 */ /* 0x000fea0003800200 */
.L_x_23:
[----:B------:R-:W-:-:S06]  /*15a0*/  IMAD.WIDE.U32 R22, R8, 0x8, R16 ;  /* 0x0000000808167825 */ /* 0x000fcc00078e0010 */
[----:B------:R-:W2:Y:S01]  /*15b0*/  LDG.E.64 R22, desc[UR8][R22.64] ;  /* 0x0000000816167981 */ /* 0x000ea2000c1e1b00 */
[----:B------:R-:W-:Y:S01]  /*15c0*/  IADD3 R10, P0, PT, R6, R10, RZ ;  /* 0x0000000a060a7210 */ /* 0x000fe20007f1e0ff */
[----:B------:R-:W-:-:S04]  /*15d0*/  IMAD.IADD R8, R8, 0x1, R3 ;  /* 0x0000000108087824 */ /* 0x000fc800078e0203 */
[----:B------:R-:W-:Y:S01]  /*15e0*/  IMAD.X R11, RZ, RZ, R11, P0 ;  /* 0x000000ffff0b7224 */ /* 0x000fe200000e060b */
[----:B------:R-:W-:Y:S01]  /*15f0*/  ISETP.GE.AND P0, PT, R8, UR4, PT ;  /* 0x0000000408007c0c */ /* 0x000fe2000bf06270 */
[----:B--2---:R-:W-:-:S07]  /*1600*/  DMUL R20, R22, R20 ;  /* 0x0000001416147228 */ /* 0x004fce0000000000 */
[----:B------:R2:W-:Y:S05]  /*1610*/  STG.E.64 desc[UR8][R10.64], R20 ;  /* 0x000000140a007986 */ /* 0x0005ea000c101b08 */
[----:B------:R-:W-:Y:S05]  /*1620*/  @!P0 BRA `(.L_x_25) ;  /* 0xfffffff400fc8947 */ /* 0x000fea000383ffff */
[----:B------:R-:W-:Y:S05]  /*1630*/  EXIT ;  /* 0x000000000000794d */ /* 0x000fea0003800000 */
        .weak           $__internal_0_$__cuda_sm20_div_rn_f64_full
        .type           $__internal_0_$__cuda_sm20_div_rn_f64_full,@function
        .size           $__internal_0_$__cuda_sm20_div_rn_f64_full,($__internal_1_$__cuda_sm20_sqrt_rn_f32_slowpath - $__internal_0_$__cuda_sm20_div_rn_f64_full)
$__internal_0_$__cuda_sm20_div_rn_f64_full:
[C---:B------:R-:W-:Y:S01]  /*1640*/  FSETP.GEU.AND P0, PT, |R23|.reuse, 1.469367938527859385e-39, PT ;  /* 0x001000001700780b */ /* 0x040fe20003f0e200 */
[----:B------:R-:W-:Y:S01]  /*1650*/  IMAD.MOV.U32 R32, RZ, RZ, 0x1 ;  /* 0x00000001ff207424 */ /* 0x000fe200078e00ff */
[----:B------:R-:W-:Y:S01]  /*1660*/  LOP3.LUT R20, R23, 0x800fffff, RZ, 0xc0, !PT ;  /* 0x800fffff17147812 */ /* 0x000fe200078ec0ff */
[----:B------:R-:W-:Y:S01]  /*1670*/  BSSY.RECONVERGENT B2, `(.L_x_26) ;  /* 0x0000059000027945 */ /* 0x000fe20003800200 */
[C---:B------:R-:W-:Y:S02]  /*1680*/  FSETP.GEU.AND P3, PT, |R25|.reuse, 1.469367938527859385e-39, PT ;  /* 0x001000001900780b */ /* 0x040fe40003f6e200 */
[----:B------:R-:W-:Y:S01]  /*1690*/  LOP3.LUT R21, R20, 0x3ff00000, RZ, 0xfc, !PT ;  /* 0x3ff0000014157812 */ /* 0x000fe200078efcff */
[----:B------:R-:W-:Y:S01]  /*16a0*/  IMAD.MOV.U32 R20, RZ, RZ, R22 ;  /* 0x000000ffff147224 */ /* 0x000fe200078e0016 */
[----:B------:R-:W-:Y:S02]  /*16b0*/  LOP3.LUT R7, R25, 0x7ff00000, RZ, 0xc0, !PT ;  /* 0x7ff0000019077812 */ /* 0x000fe400078ec0ff */
[----:B------:R-:W-:-:S02]  /*16c0*/  LOP3.LUT R9, R23, 0x7ff00000, RZ, 0xc0, !PT ;  /* 0x7ff0000017097812 */ /* 0x000fc400078ec0ff */
[----:B------:R-:W-:Y:S01]  /*16d0*/  MOV R2, 0x1ca00000 ;  /* 0x1ca0000000027802 */ /* 0x000fe20000000f00 */
[----:B------:R-:W-:Y:S01]  /*16e0*/  @!P0 DMUL R20, R22, 8.98846567431157953865e+307 ;  /* 0x7fe0000016148828 */ /* 0x000fe20000000000 */
[----:B------:R-:W-:-:S03]  /*16f0*/  ISETP.GE.U32.AND P2, PT, R7, R9, PT ;  /* 0x000000090700720c */ /* 0x000fc60003f46070 */
[----:B------:R-:W-:Y:S01]  /*1700*/  @!P3 LOP3.LUT R0, R23, 0x7ff00000, RZ, 0xc0, !PT ;  /* 0x7ff000001700b812 */ /* 0x000fe200078ec0ff */
[----:B------:R-:W-:Y:S01]  /*1710*/  @!P3 IMAD.MOV.U32 R28, RZ, RZ, RZ ;  /* 0x000000ffff1cb224 */ /* 0x000fe200078e00ff */
[----:B------:R-:W0:Y:S02]  /*1720*/  MUFU.RCP64H R33, R21 ;  /* 0x0000001500217308 */ /* 0x000e240000001800 */
[----:B------:R-:W-:Y:S02]  /*1730*/  @!P3 ISETP.GE.U32.AND P4, PT, R7, R0, PT ;  /* 0x000000000700b20c */ /* 0x000fe40003f86070 */
[----:B------:R-:W-:Y:S02]  /*1740*/  @!P0 LOP3.LUT R9, R21, 0x7ff00000, RZ, 0xc0, !PT ;  /* 0x7ff0000015098812 */ /* 0x000fe400078ec0ff */
[----:B------:R-:W-:-:S04]  /*1750*/  @!P3 SEL R29, R2, 0x63400000, !P4 ;  /* 0x63400000021db807 */ /* 0x000fc80006000000 */
[----:B------:R-:W-:-:S04]  /*1760*/  @!P3 LOP3.LUT R0, R29, 0x80000000, R25, 0xf8, !PT ;  /* 0x800000001d00b812 */ /* 0x000fc800078ef819 */
[----:B------:R-:W-:Y:S01]  /*1770*/  @!P3 LOP3.LUT R29, R0, 0x100000, RZ, 0xfc, !PT ;  /* 0x00100000001db812 */ /* 0x000fe200078efcff */
[----:B------:R-:W-:Y:S01]  /*1780*/  IMAD.MOV.U32 R0, RZ, RZ, R7 ;  /* 0x000000ffff007224 */ /* 0x000fe200078e0007 */
[----:B0-----:R-:W-:-:S08]  /*1790*/  DFMA R26, R32, -R20, 1 ;  /* 0x3ff00000201a742b */ /* 0x001fd00000000814 */
[----:B------:R-:W-:-:S08]  /*17a0*/  DFMA R26, R26, R26, R26 ;  /* 0x0000001a1a1a722b */ /* 0x000fd0000000001a */
[----:B------:R-:W-:Y:S01]  /*17b0*/  DFMA R32, R32, R26, R32 ;  /* 0x0000001a2020722b */ /* 0x000fe20000000020 */
[----:B------:R-:W-:Y:S01]  /*17c0*/  SEL R27, R2, 0x63400000, !P2 ;  /* 0x63400000021b7807 */ /* 0x000fe20005000000 */
[----:B------:R-:W-:-:S03]  /*17d0*/  IMAD.MOV.U32 R26, RZ, RZ, R24 ;  /* 0x000000ffff1a7224 */ /* 0x000fc600078e0018 */
[----:B------:R-:W-:-:S03]  /*17e0*/  LOP3.LUT R27, R27, 0x800fffff, R25, 0xf8, !PT ;  /* 0x800fffff1b1b7812 */ /* 0x000fc600078ef819 */
[----:B------:R-:W-:-:S03]  /*17f0*/  DFMA R34, R32, -R20, 1 ;  /* 0x3ff000002022742b */ /* 0x000fc60000000814 */
[----:B------:R-:W-:-:S05]  /*1800*/  @!P3 DFMA R26, R26, 2, -R28 ;  /* 0x400000001a1ab82b */ /* 0x000fca000000081c */
[----:B------:R-:W-:-:S05]  /*1810*/  DFMA R34, R32, R34, R32 ;  /* 0x000000222022722b */ /* 0x000fca0000000020 */
[----:B------:R-:W-:-:S03]  /*1820*/  @!P3 LOP3.LUT R0, R27, 0x7ff00000, RZ, 0xc0, !PT ;  /* 0x7ff000001b00b812 */ /* 0x000fc600078ec0ff */
[----:B------:R-:W-:-:S08]  /*1830*/  DMUL R32, R34, R26 ;  /* 0x0000001a22207228 */ /* 0x000fd00000000000 */
[----:B------:R-:W-:-:S08]  /*1840*/  DFMA R28, R32, -R20, R26 ;  /* 0x80000014201c722b */ /* 0x000fd0000000001a */
[----:B------:R-:W-:Y:S01]  /*1850*/  DFMA R28, R34, R28, R32 ;  /* 0x0000001c221c722b */ /* 0x000fe20000000020 */
[----:B------:R-:W-:-:S05]  /*1860*/  VIADD R32, R0, 0xffffffff ;  /* 0xffffffff00207836 */ /* 0x000fca0000000000 */
[----:B------:R-:W-:Y:S02]  /*1870*/  ISETP.GT.U32.AND P0, PT, R32, 0x7feffffe, PT ;  /* 0x7feffffe2000780c */ /* 0x000fe40003f04070 */
[----:B------:R-:W-:-:S04]  /*1880*/  IADD3 R32, PT, PT, R9, -0x1, RZ ;  /* 0xffffffff09207810 */ /* 0x000fc80007ffe0ff */
[----:B------:R-:W-:-:S13]  /*1890*/  ISETP.GT.U32.OR P0, PT, R32, 0x7feffffe, P0 ;  /* 0x7feffffe2000780c */ /* 0x000fda0000704470 */
[----:B------:R-:W-:Y:S05]  /*18a0*/  @P0 BRA `(.L_x_27) ;  /* 0x0000000000740947 */ /* 0x000fea0003800000 */
[----:B------:R-:W-:Y:S01]  /*18b0*/  LOP3.LUT R0, R23, 0x7ff00000, RZ, 0xc0, !PT ;  /* 0x7ff0000017007812 */ /* 0x000fe200078ec0ff */
[----:B------:R-:W-:-:S03]  /*18c0*/  IMAD.MOV.U32 R24, RZ, RZ, RZ ;  /* 0x000000ffff187224 */ /* 0x000fc600078e00ff */
[CC--:B------:R-:W-:Y:S02]  /*18d0*/  VIADDMNMX R9, R7.reuse, -R0.reuse, 0xb9600000, !PT ;  /* 0xb960000007097446 */ /* 0x0c0fe40007800900 */
[----:B------:R-:W-:Y:S02]  /*18e0*/  ISETP.GE.U32.AND P0, PT, R7, R0, PT ;  /* 0x000000000700720c */ /* 0x000fe40003f06070 */
[----:B------:R-:W-:Y:S02]  /*18f0*/  VIMNMX R9, PT, PT, R9, 0x46a00000, PT ;  /* 0x46a0000009097848 */ /* 0x000fe40003fe0100 */
[----:B------:R-:W-:-:S05]  /*1900*/  SEL R2, R2, 0x63400000, !P0 ;  /* 0x6340000002027807 */ /* 0x000fca0004000000 */
[----:B------:R-:W-:-:S04]  /*1910*/  IMAD.IADD R2, R9, 0x1, -R2 ;  /* 0x0000000109027824 */ /* 0x000fc800078e0a02 */
[----:B------:R-:W-:-:S06]  /*1920*/  VIADD R25, R2, 0x7fe00000 ;  /* 0x7fe0000002197836 */ /* 0x000fcc0000000000 */
[----:B------:R-:W-:-:S10]  /*1930*/  DMUL R32, R28, R24 ;  /* 0x000000181c207228 */ /* 0x000fd40000000000 */
[----:B------:R-:W-:-:S13]  /*1940*/  FSETP.GTU.AND P0, PT, |R33|, 1.469367938527859385e-39, PT ;  /* 0x001000002100780b */ /* 0x000fda0003f0c200 */
[----:B------:R-:W-:Y:S05]  /*1950*/  @P0 BRA `(.L_x_28) ;  /* 0x0000000000a80947 */ /* 0x000fea0003800000 */
[----:B------:R-:W-:Y:S01]  /*1960*/  DFMA R20, R28, -R20, R26 ;  /* 0x800000141c14722b */ /* 0x000fe2000000001a */
[----:B------:R-:W-:-:S09]  /*1970*/  IMAD.MOV.U32 R24, RZ, RZ, RZ ;  /* 0x000000ffff187224 */ /* 0x000fd200078e00ff */
[C---:B------:R-:W-:Y:S02]  /*1980*/  FSETP.NEU.AND P0, PT, R21.reuse, RZ, PT ;  /* 0x000000ff1500720b */ /* 0x040fe40003f0d000 */
[----:B------:R-:W-:-:S04]  /*1990*/  LOP3.LUT R22, R21, 0x80000000, R23, 0x48, !PT ;  /* 0x8000000015167812 */ /* 0x000fc800078e4817 */
[----:B------:R-:W-:-:S07]  /*19a0*/  LOP3.LUT R25, R22, R25, RZ, 0xfc, !PT ;  /* 0x0000001916197212 */ /* 0x000fce00078efcff */
[----:B------:R-:W-:Y:S05]  /*19b0*/  @!P0 BRA `(.L_x_28) ;  /* 0x0000000000908947 */ /* 0x000fea0003800000 */
[C---:B------:R-:W-:Y:S01]  /*19c0*/  IADD3 R21, PT, PT, -R2.reuse, RZ, RZ ;  /* 0x000000ff02157210 */ /* 0x040fe20007ffe1ff */
[----:B------:R-:W-:Y:S01]  /*19d0*/  IMAD.MOV.U32 R20, RZ, RZ, RZ ;  /* 0x000000ffff147224 */ /* 0x000fe200078e00ff */
[----:B------:R-:W-:-:S05]  /*19e0*/  IADD3 R2, PT, PT, -R2, -0x43300000, RZ ;  /* 0xbcd0000002027810 */ /* 0x000fca0007ffe1ff */
[----:B------:R-:W-:Y:S02]  /*19f0*/  DFMA R20, R32, -R20, R28 ;  /* 0x800000142014722b */ /* 0x000fe4000000001c */
[----:B------:R-:W-:-:S08]  /*1a00*/  DMUL.RP R28, R28, R24 ;  /* 0x000000181c1c7228 */ /* 0x000fd00000008000 */
[----:B------:R-:W-:Y:S02]  /*1a10*/  FSETP.NEU.AND P0, PT, |R21|, R2, PT ;  /* 0x000000021500720b */ /* 0x000fe40003f0d200 */
[----:B------:R-:W-:Y:S02]  /*1a20*/  LOP3.LUT R22, R29, R22, RZ, 0x3c, !PT ;  /* 0x000000161d167212 */ /* 0x000fe400078e3cff */
[----:B------:R-:W-:Y:S02]  /*1a30*/  FSEL R0, R28, R32, !P0 ;  /* 0x000000201c007208 */ /* 0x000fe40004000000 */
[----:B------:R-:W-:-:S03]  /*1a40*/  FSEL R7, R22, R33, !P0 ;  /* 0x0000002116077208 */ /* 0x000fc60004000000 */
[----:B------:R-:W-:Y:S02]  /*1a50*/  IMAD.MOV.U32 R32, RZ, RZ, R0 ;  /* 0x000000ffff207224 */ /* 0x000fe400078e0000 */
[----:B------:R-:W-:Y:S01]  /*1a60*/  IMAD.MOV.U32 R33, RZ, RZ, R7 ;  /* 0x000000ffff217224 */ /* 0x000fe200078e0007 */
[----:B------:R-:W-:Y:S06]  /*1a70*/  BRA `(.L_x_28) ;  /* 0x0000000000607947 */ /* 0x000fec0003800000 */
.L_x_27:
[----:B------:R-:W-:-:S14]  /*1a80*/  DSETP.NAN.AND P0, PT, R24, R24, PT ;  /* 0x000000181800722a */ /* 0x000fdc0003f08000 */
[----:B------:R-:W-:Y:S05]  /*1a90*/  @P0 BRA `(.L_x_29) ;  /* 0x00000000004c0947 */ /* 0x000fea0003800000 */
[----:B------:R-:W-:-:S14]  /*1aa0*/  DSETP.NAN.AND P0, PT, R22, R22, PT ;  /* 0x000000161600722a */ /* 0x000fdc0003f08000 */
[----:B------:R-:W-:Y:S05]  /*1ab0*/  @P0 BRA `(.L_x_30) ;  /* 0x0000000000340947 */ /* 0x000fea0003800000 */
[----:B------:R-:W-:Y:S01]  /*1ac0*/  ISETP.NE.AND P0, PT, R0, R9, PT ;  /* 0x000000090000720c */ /* 0x000fe20003f05270 */
[----:B------:R-:W-:Y:S01]  /*1ad0*/  IMAD.MOV.U32 R33, RZ, RZ, -0x80000 ;  /* 0xfff80000ff217424 */ /* 0x000fe200078e00ff */
[----:B------:R-:W-:-:S11]  /*1ae0*/  MOV R32, 0x0 ;  /* 0x0000000000207802 */ /* 0x000fd60000000f00 */
[----:B------:R-:W-:Y:S05]  /*1af0*/  @!P0 BRA `(.L_x_28) ;  /* 0x0000000000408947 */ /* 0x000fea0003800000 */
[----:B------:R-:W-:Y:S02]  /*1b00*/  ISETP.NE.AND P0, PT, R0, 0x7ff00000, PT ;  /* 0x7ff000000000780c */ /* 0x000fe40003f05270 */
[----:B------:R-:W-:Y:S02]  /*1b10*/  LOP3.LUT R23, R25, 0x80000000, R23, 0x48, !PT ;  /* 0x8000000019177812 */ /* 0x000fe400078e4817 */
[----:B------:R-:W-:-:S13]  /*1b20*/  ISETP.EQ.OR P0, PT, R9, RZ, !P0 ;  /* 0x000000ff0900720c */ /* 0x000fda0004702670 */
[----:B------:R-:W-:Y:S01]  /*1b30*/  @P0 LOP3.LUT R0, R23, 0x7ff00000, RZ, 0xfc, !PT ;  /* 0x7ff0000017000812 */ /* 0x000fe200078efcff */
[----:B------:R-:W-:Y:S01]  /*1b40*/  @!P0 IMAD.MOV.U32 R32, RZ, RZ, RZ ;  /* 0x000000ffff208224 */ /* 0x000fe200078e00ff */
[----:B------:R-:W-:Y:S01]  /*1b50*/  @P0 MOV R32, RZ ;  /* 0x000000ff00200202 */ /* 0x000fe20000000f00 */
[----:B------:R-:W-:Y:S02]  /*1b60*/  @!P0 IMAD.MOV.U32 R33, RZ, RZ, R23 ;  /* 0x000000ffff218224 */ /* 0x000fe400078e0017 */
[----:B------:R-:W-:Y:S01]  /*1b70*/  @P0 IMAD.MOV.U32 R33, RZ, RZ, R0 ;  /* 0x000000ffff210224 */ /* 0x000fe200078e0000 */
[----:B------:R-:W-:Y:S06]  /*1b80*/  BRA `(.L_x_28) ;  /* 0x00000000001c7947 */ /* 0x000fec0003800000 */
.L_x_30:
[----:B------:R-:W-:Y:S01]  /*1b90*/  LOP3.LUT R7, R23, 0x80000, RZ, 0xfc, !PT ;  /* 0x0008000017077812 */ /* 0x000fe200078efcff */
[----:B------:R-:W-:-:S04]  /*1ba0*/  IMAD.MOV.U32 R32, RZ, RZ, R22 ;  /* 0x000000ffff207224 */ /* 0x000fc800078e0016 */
[----:B------:R-:W-:Y:S01]  /*1bb0*/  IMAD.MOV.U32 R33, RZ, RZ, R7 ;  /* 0x000000ffff217224 */ /* 0x000fe200078e0007 */
[----:B------:R-:W-:Y:S06]  /*1bc0*/  BRA `(.L_x_28) ;  /* 0x00000000000c7947 */ /* 0x000fec0003800000 */
.L_x_29:
[----:B------:R-:W-:Y:S02]  /*1bd0*/  LOP3.LUT R7, R25, 0x80000, RZ, 0xfc, !PT ;  /* 0x0008000019077812 */ /* 0x000fe400078efcff */
[----:B------:R-:W-:-:S03]  /*1be0*/  MOV R32, R24 ;  /* 0x0000001800207202 */ /* 0x000fc60000000f00 */
[----:B------:R-:W-:-:S07]  /*1bf0*/  IMAD.MOV.U32 R33, RZ, RZ, R7 ;  /* 0x000000ffff217224 */ /* 0x000fce00078e0007 */
.L_x_28:
[----:B------:R-:W-:Y:S05]  /*1c00*/  BSYNC.RECONVERGENT B2 ;  /* 0x0000000000027941 */ /* 0x000fea0003800200 */
.L_x_26:
[----:B------:R-:W-:Y:S01]  /*1c10*/  MOV R20, R4 ;  /* 0x0000000400147202 */ /* 0x000fe20000000f00 */
[----:B------:R-:W-:Y:S02]  /*1c20*/  IMAD.MOV.U32 R21, RZ, RZ, 0x0 ;  /* 0x00000000ff157424 */ /* 0x000fe400078e00ff */
[----:B------:R-:W-:Y:S02]  /*1c30*/  IMAD.MOV.U32 R0, RZ, RZ, R32 ;  /* 0x000000ffff007224 */ /* 0x000fe400078e0020 */
[----:B------:R-:W-:Y:S01]  /*1c40*/  IMAD.MOV.U32 R7, RZ, RZ, R33 ;  /* 0x000000ffff077224 */ /* 0x000fe200078e0021 */
[----:B------:R-:W-:Y:S06]  /*1c50*/  RET.REL.NODEC R20 `(rms_norm_f64) ;  /* 0xffffffe014e87950 */ /* 0x000fec0003c3ffff */
        .weak           $__internal_1_$__cuda_sm20_sqrt_rn_f32_slowpath
        .type           $__internal_1_$__cuda_sm20_sqrt_rn_f32_slowpath,@function
        .size           $__internal_1_$__cuda_sm20_sqrt_rn_f32_slowpath,(.L_x_105 - $__internal_1_$__cuda_sm20_sqrt_rn_f32_slowpath)
$__internal_1_$__cuda_sm20_sqrt_rn_f32_slowpath:
[----:B------:R-:W-:-:S13]  /*1c60*/  LOP3.LUT P0, RZ, R2, 0x7fffffff, RZ, 0xc0, !PT ;  /* 0x7fffffff02ff7812 */ /* 0x000fda000780c0ff */
[----:B------:R-:W-:Y:S05]  /*1c70*/  @!P0 BRA `(.L_x_31) ;  /* 0x0000000000448947 */ /* 0x000fea0003800000 */
[----:B------:R-:W-:Y:S01]  /*1c80*/  FSETP.GEU.FTZ.AND P0, PT, R2, RZ, PT ;  /* 0x000000ff0200720b */ /* 0x000fe20003f1e000 */
[----:B------:R-:W-:-:S12]  /*1c90*/  IMAD.MOV.U32 R0, RZ, RZ, R2 ;  /* 0x000000ffff007224 */ /* 0x000fd800078e0002 */
[----:B------:R-:W-:Y:S01]  /*1ca0*/  @!P0 IMAD.MOV.U32 R2, RZ, RZ, 0x7fffffff ;  /* 0x7fffffffff028424 */ /* 0x000fe200078e00ff */
[----:B------:R-:W-:Y:S06]  /*1cb0*/  @!P0 BRA `(.L_x_31) ;  /* 0x0000000000348947 */ /* 0x000fec0003800000 */
[----:B------:R-:W-:-:S13]  /*1cc0*/  FSETP.GTU.FTZ.AND P0, PT, |R0|, +INF , PT ;  /* 0x7f8000000000780b */ /* 0x000fda0003f1c200 */
[----:B------:R-:W-:Y:S01]  /*1cd0*/  @P0 FADD.FTZ R2, R0, 1 ;  /* 0x3f80000000020421 */ /* 0x000fe20000010000 */
[----:B------:R-:W-:Y:S06]  /*1ce0*/  @P0 BRA `(.L_x_31) ;  /* 0x0000000000280947 */ /* 0x000fec0003800000 */
[----:B------:R-:W-:-:S13]  /*1cf0*/  FSETP.NEU.FTZ.AND P0, PT, |R0|, +INF , PT ;  /* 0x7f8000000000780b */ /* 0x000fda0003f1d200 */
[----:B------:R-:W-:-:S04]  /*1d00*/  @P0 FFMA R4, R0, 1.84467440737095516160e+19, RZ ;  /* 0x5f80000000040823 */ /* 0x000fc800000000ff */
[----:B------:R-:W0:Y:S02]  /*1d10*/  @P0 MUFU.RSQ R5, R4 ;  /* 0x0000000400050308 */ /* 0x000e240000001400 */
[----:B0-----:R-:W-:Y:S01]  /*1d20*/  @P0 FMUL.FTZ R7, R4, R5 ;  /* 0x0000000504070220 */ /* 0x001fe20000410000 */
[----:B------:R-:W-:-:S03]  /*1d30*/  @P0 FMUL.FTZ R5, R5, 0.5 ;  /* 0x3f00000005050820 */ /* 0x000fc60000410000 */
[----:B------:R-:W-:-:S04]  /*1d40*/  @P0 FADD.FTZ R2, -R7, -RZ ;  /* 0x800000ff07020221 */ /* 0x000fc80000010100 */
[----:B------:R-:W-:Y:S01]  /*1d50*/  @P0 FFMA R6, R7, R2, R4 ;  /* 0x0000000207060223 */ /* 0x000fe20000000004 */
[----:B------:R-:W-:-:S03]  /*1d60*/  @!P0 MOV R2, R0 ;  /* 0x0000000000028202 */ /* 0x000fc60000000f00 */
[----:B------:R-:W-:-:S04]  /*1d70*/  @P0 FFMA R5, R6, R5, R7 ;  /* 0x0000000506050223 */ /* 0x000fc80000000007 */
[----:B------:R-:W-:-:S07]  /*1d80*/  @P0 FMUL.FTZ R2, R5, 2.3283064365386962891e-10 ;  /* 0x2f80000005020820 */ /* 0x000fce0000410000 */
.L_x_31:
[----:B------:R-:W-:Y:S02]  /*1d90*/  IMAD.MOV.U32 R4, RZ, RZ, R9 ;  /* 0x000000ffff047224 */ /* 0x000fe400078e0009 */
[----:B------:R-:W-:-:S04]  /*1da0*/  IMAD.MOV.U32 R5, RZ, RZ, 0x0 ;  /* 0x00000000ff057424 */ /* 0x000fc800078e00ff */
[----:B------:R-:W-:Y:S05]  /*1db0*/  RET.REL.NODEC R4 `(rms_norm_f64) ;  /* 0xffffffe004907950 */ /* 0x000fea0003c3ffff */
.L_x_32:
[----:B------:R-:W-:-:S00]  /*1dc0*/  BRA `(.L_x_32) ;  /* 0xfffffffc00fc7947 */ /* 0x000fc0000383ffff */
[----:B------:R-:W-:-:S00]  /*1dd0*/  NOP ;  /* 0x0000000000007918 */ /* 0x000fc00000000000 */
        /* <DEDUP_REMOVED lines=10> */
.L_x_105:


//--------------------- .text.rms_norm_f32        --------------------------
	.section	.text.rms_norm_f32,"ax",@progbits
	.align	128
        .global         rms_norm_f32
        .type           rms_norm_f32,@function
        .size           rms_norm_f32,(.L_x_107 - rms_norm_f32)
        .other          rms_norm_f32,@"STO_CUDA_ENTRY STV_DEFAULT"
rms_norm_f32:
.text.rms_norm_f32:
        /* <DEDUP_REMOVED lines=9> */
[----:B------:R-:W-:-:S05]  /*0090*/  IMAD.MOV.U32 R2, RZ, RZ, RZ ;  /* 0x000000ffff027224 */ /* 0x000fca00078e00ff */
        /* <DEDUP_REMOVED lines=12> */
[----:B0-----:R-:W-:Y:S01]  /*0160*/  IMAD.MOV.U32 R6, RZ, RZ, RZ ;  /* 0x000000ffff067224 */ /* 0x001fe200078e00ff */
[----:B-1----:R-:W-:-:S05]  /*0170*/  IADD3 R2, PT, PT, RZ, -R7, RZ ;  /* 0x80000007ff027210 */ /* 0x002fca0007ffe0ff */
        /* <DEDUP_REMOVED lines=11> */
[----:B------:R-:W-:Y:S02]  /*0230*/  @P1 IADD3 R7, PT, PT, R7, 0x1, RZ ;  /* 0x0000000107071810 */ /* 0x000fe40007ffe0ff */
[----:B------:R-:W-:-:S05]  /*0240*/  @!P2 LOP3.LUT R7, RZ, R5, RZ, 0x33, !PT ;  /* 0x00000005ff07a212 */ /* 0x000fca00078e33ff */
[----:B------:R-:W-:Y:S02]  /*0250*/  IMAD.IADD R7, R2, 0x1, R7 ;  /* 0x0000000102077824 */ /* 0x000fe400078e0207 */
[----:B------:R-:W-:-:S03]  /*0260*/  IMAD.MOV.U32 R2, RZ, RZ, RZ ;  /* 0x000000ffff027224 */ /* 0x000fc600078e00ff */
[C---:B------:R-:W-:Y:S02]  /*0270*/  LOP3.LUT R0, R7.reuse, 0x3, RZ, 0xc0, !PT ;  /* 0x0000000307007812 */ /* 0x040fe400078ec0ff */
[----:B------:R-:W-:Y:S02]  /*0280*/  ISETP.GE.U32.AND P1, PT, R7, 0x3, PT ;  /* 0x000000030700780c */ /* 0x000fe40003f26070 */
[----:B------:R-:W-:Y:S02]  /*0290*/  ISETP.NE.AND P0, PT, R0, 0x3, PT ;  /* 0x000000030000780c */ /* 0x000fe40003f05270 */
[----:B------:R-:W-:-:S11]  /*02a0*/  MOV R0, R20 ;  /* 0x0000001400007202 */ /* 0x000fd60000000f00 */
[----:B------:R-:W-:Y:S05]  /*02b0*/  @!P0 BRA `(.L_x_36) ;  /* 0x00000000003c8947 */ /* 0x000fea0003800000 */
[----:B------:R-:W0:Y:S01]  /*02c0*/  LDC.64 R8, c[0x0][0x388] ;  /* 0x0000e200ff087b82 */ /* 0x000e220000000a00 */
[----:B------:R-:W-:Y:S02]  /*02d0*/  VIADD R0, R7, 0x1 ;  /* 0x0000000107007836 */ /* 0x000fe40000000000 */
[----:B------:R-:W-:Y:S02]  /*02e0*/  IMAD R10, R3, UR7, R20 ;  /* 0x00000007030a7c24 */ /* 0x000fe4000f8e0214 */
[----:B------:R-:W-:Y:S01]  /*02f0*/  IMAD.MOV.U32 R2, RZ, RZ, RZ ;  /* 0x000000ffff027224 */ /* 0x000fe200078e00ff */
[----:B------:R-:W-:Y:S02]  /*0300*/  LOP3.LUT R4, R0, 0x3, RZ, 0xc0, !PT ;  /* 0x0000000300047812 */ /* 0x000fe400078ec0ff */
[----:B------:R-:W-:-:S03]  /*0310*/  MOV R0, R20 ;  /* 0x0000001400007202 */ /* 0x000fc60000000f00 */
[----:B------:R-:W-:-:S07]  /*0320*/  IMAD.MOV R4, RZ, RZ, -R4 ;  /* 0x000000ffff047224 */ /* 0x000fce00078e0a04 */
.L_x_37:
[----:B0-----:R-:W-:-:S06]  /*0330*/  IMAD.WIDE R6, R10, 0x4, R8 ;  /* 0x000000040a067825 */ /* 0x001fcc00078e0208 */
[----:B------:R-:W2:Y:S01]  /*0340*/  LDG.E R7, desc[UR8][R6.64] ;  /* 0x0000000806077981 */ /* 0x000ea2000c1e1900 */
[----:B------:R-:W-:Y:S01]  /*0350*/  VIADD R4, R4, 0x1 ;  /* 0x0000000104047836 */ /* 0x000fe20000000000 */
[C---:B------:R-:W-:Y:S01]  /*0360*/  IADD3 R0, PT, PT, R5.reuse, R0, RZ ;  /* 0x0000000005007210 */ /* 0x040fe20007ffe0ff */
[----:B------:R-:W-:-:S03]  /*0370*/  IMAD.IADD R10, R5, 0x1, R10 ;  /* 0x00000001050a7824 */ /* 0x000fc600078e020a */
[----:B------:R-:W-:Y:S01]  /*0380*/  ISETP.NE.AND P0, PT, R4, RZ, PT ;  /* 0x000000ff0400720c */ /* 0x000fe20003f05270 */
[----:B--2---:R-:W-:-:S12]  /*0390*/  FFMA R2, R7, R7, R2 ;  /* 0x0000000707027223 */ /* 0x004fd80000000002 */
[----:B------:R-:W-:Y:S05]  /*03a0*/  @P0 BRA `(.L_x_37) ;  /* 0xfffffffc00e00947 */ /* 0x000fea000383ffff */
.L_x_36:
[----:B------:R-:W-:Y:S05]  /*03b0*/  BSYNC.RECONVERGENT B1 ;  /* 0x0000000000017941 */ /* 0x000fea0003800200 */
.L_x_35:
[----:B------:R-:W-:Y:S05]  /*03c0*/  @!P1 BRA `(.L_x_34) ;  /* 0x0000000000549947 */ /* 0x000fea0003800000 */
[----:B------:R-:W0:Y:S01]  /*03d0*/  LDC.64 R6, c[0x0][0x388] ;  /* 0x0000e200ff067b82 */ /* 0x000e220000000a00 */
[----:B------:R-:W-:-:S07]  /*03e0*/  IMAD.SHL.U32 R17, R5, 0x4, RZ ;  /* 0x0000000405117824 */ /* 0x000fce00078e00ff */
.L_x_38:
[----:B------:R-:W-:-:S04]  /*03f0*/  IMAD R9, R3, UR7, R0 ;  /* 0x0000000703097c24 */ /* 0x000fc8000f8e0200 */
[----:B0-----:R-:W-:-:S03]  /*0400*/  IMAD.WIDE R8, R9, 0x4, R6 ;  /* 0x0000000409087825 */ /* 0x001fc600078e0206 */
[----:B------:R-:W-:-:S04]  /*0410*/  IADD3 R10, P0, PT, R17, R8, RZ ;  /* 0x00000008110a7210 */ /* 0x000fc80007f1e0ff */
[----:B------:R-:W-:Y:S02]  /*0420*/  IADD3.X R11, PT, PT, RZ, R9, RZ, P0, !PT ;  /* 0x00000009ff0b7210 */ /* 0x000fe400007fe4ff */
[C---:B------:R-:W-:Y:S01]  /*0430*/  IADD3 R12, P0, PT, R17.reuse, R10, RZ ;  /* 0x0000000a110c7210 */ /* 0x040fe20007f1e0ff */
[----:B------:R-:W2:Y:S04]  /*0440*/  LDG.E R9, desc[UR8][R8.64] ;  /* 0x0000000808097981 */ /* 0x000ea8000c1e1900 */
[----:B------:R-:W-:Y:S01]  /*0450*/  IMAD.X R13, RZ, RZ, R11, P0 ;  /* 0x000000ffff0d7224 */ /* 0x000fe200000e060b */
[----:B------:R-:W-:Y:S01]  /*0460*/  IADD3 R14, P0, PT, R17, R12, RZ ;  /* 0x0000000c110e7210 */ /* 0x000fe20007f1e0ff */
[----:B------:R-:W3:Y:S04]  /*0470*/  LDG.E R11, desc[UR8][R10.64] ;  /* 0x000000080a0b7981 */ /* 0x000ee8000c1e1900 */
[----:B------:R-:W-:-:S02]  /*0480*/  IMAD.X R15, RZ, RZ, R13, P0 ;  /* 0x000000ffff0f7224 */ /* 0x000fc400000e060d */
[----:B------:R-:W4:Y:S04]  /*0490*/  LDG.E R13, desc[UR8][R12.64] ;  /* 0x000000080c0d7981 */ /* 0x000f28000c1e1900 */
[----:B------:R-:W5:Y:S01]  /*04a0*/  LDG.E R15, desc[UR8][R14.64] ;  /* 0x000000080e0f7981 */ /* 0x000f62000c1e1900 */
[----:B------:R-:W-:-:S04]  /*04b0*/  IADD3 R0, PT, PT, R17, R0, RZ ;  /* 0x0000000011007210 */ /* 0x000fc80007ffe0ff */
[----:B------:R-:W-:Y:S01]  /*04c0*/  ISETP.GE.AND P0, PT, R0, R3, PT ;  /* 0x000000030000720c */ /* 0x000fe20003f06270 */
[----:B--2---:R-:W-:-:S04]  /*04d0*/  FFMA R2, R9, R9, R2 ;  /* 0x0000000909027223 */ /* 0x004fc80000000002 */
[----:B---3--:R-:W-:-:S04]  /*04e0*/  FFMA R2, R11, R11, R2 ;  /* 0x0000000b0b027223 */ /* 0x008fc80000000002 */
[----:B----4-:R-:W-:-:S04]  /*04f0*/  FFMA R2, R13, R13, R2 ;  /* 0x0000000d0d027223 */ /* 0x010fc80000000002 */
[----:B-----5:R-:W-:Y:S01]  /*0500*/  FFMA R2, R15, R15, R2 ;  /* 0x0000000f0f027223 */ /* 0x020fe20000000002 */
[----:B------:R-:W-:Y:S06]  /*0510*/  @!P0 BRA `(.L_x_38) ;  /* 0xfffffffc00b48947 */ /* 0x000fec000383ffff */
.L_x_34:
[----:B------:R-:W-:Y:S05]  /*0520*/  BSYNC.RECONVERGENT B0 ;  /* 0x0000000000007941 */ /* 0x000fea0003800200 */
.L_x_33:
[----:B------:R-:W0:Y:S01]  /*0530*/  S2UR UR5, SR_CgaCtaId ;  /* 0x00000000000579c3 */ /* 0x000e220000008800 */
[----:B------:R-:W-:Y:S01]  /*0540*/  UMOV UR4, 0x400 ;  /* 0x0000040000047882 */ /* 0x000fe20000000000 */
[----:B------:R-:W-:Y:S01]  /*0550*/  ISETP.GE.U32.AND P0, PT, R5, 0x2, PT ;  /* 0x000000020500780c */ /* 0x000fe20003f06070 */
[----:B------:R-:W1:Y:S05]  /*0560*/  LDCU UR10, c[0x0][0x3a0] ;  /* 0x00007400ff0a77ac */ /* 0x000e6a0008000800 */
[----:B------:R-:W2:Y:S01]  /*0570*/  S2UR UR6, SR_CgaCtaId ;  /* 0x00000000000679c3 */ /* 0x000ea20000008800 */
[----:B0-----:R-:W-:-:S03]  /*0580*/  ULEA UR4, UR5, UR4, 0x18 ;  /* 0x0000000405047291 */ /* 0x001fc6000f8ec0ff */
[----:B------:R-:W-:-:S03]  /*0590*/  UMOV UR5, 0x400 ;  /* 0x0000040000057882 */ /* 0x000fc60000000000 */
[----:B------:R-:W-:Y:S01]  /*05a0*/  LEA R4, R20, UR4, 0x2 ;  /* 0x0000000414047c11 */ /* 0x000fe2000f8e10ff */
[----:B--2---:R-:W-:-:S04]  /*05b0*/  ULEA UR5, UR6, UR5, 0x18 ;  /* 0x0000000506057291 */ /* 0x004fc8000f8ec0ff */
[----:B------:R0:W-:Y:S01]  /*05c0*/  STS [R4], R2 ;  /* 0x0000000204007388 */ /* 0x0001e20000000800 */
[----:B------:R-:W-:Y:S06]  /*05d0*/  BAR.SYNC.DEFER_BLOCKING 0x0 ;  /* 0x0000000000007b1d */ /* 0x000fec0000010000 */
[----:B-1----:R-:W-:Y:S05]  /*05e0*/  @!P0 BRA `(.L_x_39) ;  /* 0x0000000000308947 */ /* 0x002fea0003800000 */
[----:B------:R-:W-:-:S07]  /*05f0*/  IMAD.MOV.U32 R0, RZ, RZ, R5 ;  /* 0x000000ffff007224 */ /* 0x000fce00078e0005 */
.L_x_40:
[----:B------:R-:W-:-:S04]  /*0600*/  SHF.R.U32.HI R7, RZ, 0x1, R0 ;  /* 0x00000001ff077819 */ /* 0x000fc80000011600 */
[----:B------:R-:W-:-:S13]  /*0610*/  ISETP.GE.U32.AND P0, PT, R20, R7, PT ;  /* 0x000000071400720c */ /* 0x000fda0003f06070 */
[----:B0-----:R-:W-:Y:S01]  /*0620*/  @!P0 IMAD R2, R7, 0x4, R4 ;  /* 0x0000000407028824 */ /* 0x001fe200078e0204 */
[----:B------:R-:W-:Y:S05]  /*0630*/  @!P0 LDS R3, [R4] ;  /* 0x0000000004038984 */ /* 0x000fea0000000800 */
[----:B------:R-:W0:Y:S02]  /*0640*/  @!P0 LDS R2, [R2] ;  /* 0x0000000002028984 */ /* 0x000e240000000800 */
[----:B0-----:R-:W-:-:S05]  /*0650*/  @!P0 FADD R3, R2, R3 ;  /* 0x0000000302038221 */ /* 0x001fca0000000000 */
[----:B------:R1:W-:Y:S01]  /*0660*/  @!P0 STS [R4], R3 ;  /* 0x0000000304008388 */ /* 0x0003e20000000800 */
[----:B------:R-:W-:Y:S01]  /*0670*/  BAR.SYNC.DEFER_BLOCKING 0x0 ;  /* 0x0000000000007b1d */ /* 0x000fe20000010000 */
[----:B------:R-:W-:Y:S02]  /*0680*/  ISETP.GT.U32.AND P0, PT, R0, 0x3, PT ;  /* 0x000000030000780c */ /* 0x000fe40003f04070 */
[----:B------:R-:W-:-:S11]  /*0690*/  MOV R0, R7 ;  /* 0x0000000700007202 */ /* 0x000fd60000000f00 */
[----:B-1----:R-:W-:Y:S05]  /*06a0*/  @P0 BRA `(.L_x_40) ;  /* 0xfffffffc00d40947 */ /* 0x002fea000383ffff */
.L_x_39:
[----:B------:R-:W1:Y:S01]  /*06b0*/  LDS R0, [UR5] ;  /* 0x00000005ff007984 */ /* 0x000e620008000800 */
[----:B------:R-:W-:Y:S02]  /*06c0*/  I2FP.F32.S32 R3, UR10 ;  /* 0x0000000a00037c45 */ /* 0x000fe40008201400 */
[----:B------:R-:W-:Y:S02]  /*06d0*/  ISETP.GE.AND P2, PT, R20, UR10, PT ;  /* 0x0000000a14007c0c */ /* 0x000fe4000bf46270 */
[----:B0-----:R-:W0:Y:S02]  /*06e0*/  MUFU.RCP R2, R3 ;  /* 0x0000000300027308 */ /* 0x001e240000001000 */
[----:B0-----:R-:W-:-:S04]  /*06f0*/  FFMA R7, -R3, R2, 1 ;  /* 0x3f80000003077423 */ /* 0x001fc80000000102 */
[----:B------:R-:W-:Y:S02]  /*0700*/  FFMA R7, R2, R7, R2 ;  /* 0x0000000702077223 */ /* 0x000fe40000000002 */
[----:B-1----:R-:W0:Y:S02]  /*0710*/  FCHK P0, R0, R3 ;  /* 0x0000000300007302 */ /* 0x002e240000000000 */
[----:B------:R-:W-:-:S04]  /*0720*/  FFMA R2, R0, R7, RZ ;  /* 0x0000000700027223 */ /* 0x000fc800000000ff */
[----:B------:R-:W-:-:S04]  /*0730*/  FFMA R4, -R3, R2, R0 ;  /* 0x0000000203047223 */ /* 0x000fc80000000100 */
[----:B------:R-:W-:Y:S01]  /*0740*/  FFMA R2, R7, R4, R2 ;  /* 0x0000000407027223 */ /* 0x000fe20000000002 */
[----:B0-----:R-:W-:Y:S06]  /*0750*/  @!P0 BRA `(.L_x_41) ;  /* 0x00000000000c8947 */ /* 0x001fec0003800000 */
[----:B------:R-:W-:-:S07]  /*0760*/  MOV R6, 0x780 ;  /* 0x0000078000067802 */ /* 0x000fce0000000f00 */
[----:B------:R-:W-:Y:S05]  /*0770*/  CALL.REL.NOINC `($__internal_3_$__cuda_sm3x_div_rn_noftz_f32_slowpath) ;  /* 0x0000000c00387944 */ /* 0x000fea0003c00000 */
[----:B------:R-:W-:-:S07]  /*0780*/  IMAD.MOV.U32 R2, RZ, RZ, R0 ;  /* 0x000000ffff027224 */ /* 0x000fce00078e0000 */
.L_x_41:
[----:B------:R-:W0:Y:S01]  /*0790*/  LDCU UR4, c[0x0][0x398] ;  /* 0x00007300ff0477ac */ /* 0x000e220008000800 */
[----:B------:R-:W-:Y:S01]  /*07a0*/  BSSY.RECONVERGENT B0, `(.L_x_42) ;  /* 0x000000e000007945 */ /* 0x000fe20003800200 */
[----:B0-----:R-:W-:-:S04]  /*07b0*/  FADD R0, R2, UR4 ;  /* 0x0000000402007e21 */ /* 0x001fc80008000000 */
[----:B------:R-:W-:Y:S01]  /*07c0*/  VIADD R2, R0, 0xf3000000 ;  /* 0xf300000000027836 */ /* 0x000fe20000000000 */
[----:B------:R0:W1:Y:S04]  /*07d0*/  MUFU.RSQ R7, R0 ;  /* 0x0000000000077308 */ /* 0x0000680000001400 */
[----:B------:R-:W-:-:S13]  /*07e0*/  ISETP.GT.U32.AND P0, PT, R2, 0x727fffff, PT ;  /* 0x727fffff0200780c */ /* 0x000fda0003f04070 */
[----:B01----:R-:W-:Y:S05]  /*07f0*/  @!P0 BRA `(.L_x_43) ;  /* 0x0000000000108947 */ /* 0x003fea0003800000 */
[----:B------:R-:W-:-:S07]  /*0800*/  MOV R9, 0x820 ;  /* 0x0000082000097802 */ /* 0x000fce0000000f00 */
[----:B------:R-:W-:Y:S05]  /*0810*/  CALL.REL.NOINC `($__internal_2_$__cuda_sm20_sqrt_rn_f32_slowpath) ;  /* 0x0000000800b47944 */ /* 0x000fea0003c00000 */
[----:B------:R-:W-:Y:S01]  /*0820*/  MOV R3, R0 ;  /* 0x0000000000037202 */ /* 0x000fe20000000f00 */
[----:B------:R-:W-:Y:S06]  /*0830*/  BRA `(.L_x_44) ;  /* 0x0000000000107947 */ /* 0x000fec0003800000 */
.L_x_43:
[----:B------:R-:W-:Y:S01]  /*0840*/  FMUL.FTZ R3, R0, R7 ;  /* 0x0000000700037220 */ /* 0x000fe20000410000 */
[----:B------:R-:W-:-:S03]  /*0850*/  FMUL.FTZ R2, R7, 0.5 ;  /* 0x3f00000007027820 */ /* 0x000fc60000410000 */
[----:B------:R-:W-:-:S04]  /*0860*/  FFMA R0, -R3, R3, R0 ;  /* 0x0000000303007223 */ /* 0x000fc80000000100 */
[----:B------:R-:W-:-:S07]  /*0870*/  FFMA R3, R0, R2, R3 ;  /* 0x0000000200037223 */ /* 0x000fce0000000003 */
.L_x_44:
[----:B------:R-:W-:Y:S05]  /*0880*/  BSYNC.RECONVERGENT B0 ;  /* 0x0000000000007941 */ /* 0x000fea0003800200 */
.L_x_42:
[----:B------:R-:W-:Y:S05]  /*0890*/  @P2 EXIT ;  /* 0x000000000000294d */ /* 0x000fea0003800000 */
[----:B------:R-:W0:Y:S01]  /*08a0*/  I2F.U32.RP R4, R5 ;  /* 0x0000000500047306 */ /* 0x000e220000209000 */
[----:B------:R-:W1:Y:S01]  /*08b0*/  LDC R11, c[0x0][0x3a0] ;  /* 0x0000e800ff0b7b82 */ /* 0x000e620000000800 */
[----:B------:R-:W-:Y:S01]  /*08c0*/  IMAD.IADD R2, R20, 0x1, R5 ;  /* 0x0000000114027824 */ /* 0x000fe200078e0205 */
[----:B------:R-:W-:Y:S01]  /*08d0*/  ISETP.NE.U32.AND P2, PT, R5, RZ, PT ;  /* 0x000000ff0500720c */ /* 0x000fe20003f45070 */
[----:B------:R-:W-:Y:S04]  /*08e0*/  BSSY.RECONVERGENT B0, `(.L_x_45) ;  /* 0x000003a000007945 */ /* 0x000fe80003800200 */
[----:B0-----:R-:W0:Y:S01]  /*08f0*/  MUFU.RCP R4, R4 ;  /* 0x0000000400047308 */ /* 0x001e220000001000 */
[CC--:B-1----:R-:W-:Y:S02]  /*0900*/  ISETP.GE.AND P0, PT, R2.reuse, R11.reuse, PT ;  /* 0x0000000b0200720c */ /* 0x0c2fe40003f06270 */
[----:B------:R-:W-:-:S02]  /*0910*/  VIMNMX R0, PT, PT, R2, R11, !PT ;  /* 0x0000000b02007248 */ /* 0x000fc40007fe0100 */
[----:B------:R-:W-:Y:S01]  /*0920*/  SEL R9, RZ, 0x1, P0 ;  /* 0x00000001ff097807 */ /* 0x000fe20000000000 */
[----:B0-----:R-:W-:-:S03]  /*0930*/  VIADD R6, R4, 0xffffffe ;  /* 0x0ffffffe04067836 */ /* 0x001fc60000000000 */
[----:B------:R-:W-:Y:S01]  /*0940*/  IADD3 R0, PT, PT, R0, -R2, -R9 ;  /* 0x8000000200007210 */ /* 0x000fe20007ffe809 */
[----:B------:R0:W1:Y:S02]  /*0950*/  F2I.FTZ.U32.TRUNC.NTZ R7, R6 ;  /* 0x0000000600077305 */ /* 0x000064000021f000 */
[----:B0-----:R-:W-:Y:S01]  /*0960*/  HFMA2 R6, -RZ, RZ, 0, 0 ;  /* 0x00000000ff067431 */ /* 0x001fe200000001ff */
[----:B-1----:R-:W-:-:S05]  /*0970*/  IADD3 R8, PT, PT, RZ, -R7, RZ ;  /* 0x80000007ff087210 */ /* 0x002fca0007ffe0ff */
[----:B------:R-:W-:-:S04]  /*0980*/  IMAD R13, R8, R5, RZ ;  /* 0x00000005080d7224 */ /* 0x000fc800078e02ff */
[----:B------:R-:W-:-:S06]  /*0990*/  IMAD.HI.U32 R13, R7, R13, R6 ;  /* 0x0000000d070d7227 */ /* 0x000fcc00078e0006 */
[----:B------:R-:W-:-:S04]  /*09a0*/  IMAD.HI.U32 R2, R13, R0, RZ ;  /* 0x000000000d027227 */ /* 0x000fc800078e00ff */
[----:B------:R-:W-:-:S04]  /*09b0*/  IMAD.MOV R4, RZ, RZ, -R2 ;  /* 0x000000ffff047224 */ /* 0x000fc800078e0a02 */
[----:B------:R-:W-:-:S05]  /*09c0*/  IMAD R0, R5, R4, R0 ;  /* 0x0000000405007224 */ /* 0x000fca00078e0200 */
[----:B------:R-:W-:-:S13]  /*09d0*/  ISETP.GE.U32.AND P0, PT, R0, R5, PT ;  /* 0x000000050000720c */ /* 0x000fda0003f06070 */
[----:B------:R-:W-:Y:S01]  /*09e0*/  @P0 IADD3 R0, PT, PT, R0, -R5, RZ ;  /* 0x8000000500000210 */ /* 0x000fe20007ffe0ff */
[----:B------:R-:W-:-:S03]  /*09f0*/  @P0 VIADD R2, R2, 0x1 ;  /* 0x0000000102020836 */ /* 0x000fc60000000000 */
[----:B------:R-:W-:-:S13]  /*0a00*/  ISETP.GE.U32.AND P1, PT, R0, R5, PT ;  /* 0x000000050000720c */ /* 0x000fda0003f26070 */
[----:B------:R-:W-:Y:S02]  /*0a10*/  @P1 IADD3 R2, PT, PT, R2, 0x1, RZ ;  /* 0x0000000102021810 */ /* 0x000fe40007ffe0ff */
[----:B------:R-:W-:-:S05]  /*0a20*/  @!P2 LOP3.LUT R2, RZ, R5, RZ, 0x33, !PT ;  /* 0x00000005ff02a212 */ /* 0x000fca00078e33ff */
[----:B------:R-:W-:-:S05]  /*0a30*/  IMAD.IADD R2, R9, 0x1, R2 ;  /* 0x0000000109027824 */ /* 0x000fca00078e0202 */
[----:B------:R-:W-:-:S04]  /*0a40*/  LOP3.LUT R0, R2, 0x3, RZ, 0xc0, !PT ;  /* 0x0000000302007812 */ /* 0x000fc800078ec0ff */
[----:B------:R-:W-:-:S13]  /*0a50*/  ISETP.NE.AND P0, PT, R0, 0x3, PT ;  /* 0x000000030000780c */ /* 0x000fda0003f05270 */
[----:B------:R-:W-:Y:S05]  /*0a60*/  @!P0 BRA `(.L_x_46) ;  /* 0x0000000000848947 */ /* 0x000fea0003800000 */
[----:B------:R-:W0:Y:S01]  /*0a70*/  LDC.64 R18, c[0x0][0x390] ;  /* 0x0000e400ff127b82 */ /* 0x000e220000000a00 */
[----:B------:R-:W-:Y:S01]  /*0a80*/  IADD3 R0, PT, PT, R2, 0x1, RZ ;  /* 0x0000000102007810 */ /* 0x000fe20007ffe0ff */
[----:B------:R-:W-:-:S03]  /*0a90*/  IMAD R10, R11, UR7, R20 ;  /* 0x000000070b0a7c24 */ /* 0x000fc6000f8e0214 */
[----:B------:R-:W-:-:S03]  /*0aa0*/  LOP3.LUT R0, R0, 0x3, RZ, 0xc0, !PT ;  /* 0x0000000300007812 */ /* 0x000fc600078ec0ff */
[----:B------:R-:W1:Y:S02]  /*0ab0*/  LDC.64 R16, c[0x0][0x380] ;  /* 0x0000e000ff107b82 */ /* 0x000e640000000a00 */
[----:B------:R-:W-:-:S06]  /*0ac0*/  IMAD.MOV R4, RZ, RZ, -R0 ;  /* 0x000000ffff047224 */ /* 0x000fcc00078e0a00 */
[----:B------:R-:W2:Y:S01]  /*0ad0*/  LDC.64 R12, c[0x0][0x388] ;  /* 0x0000e200ff0c7b82 */ /* 0x000ea20000000a00 */
[----:B0-----:R-:W-:-:S04]  /*0ae0*/  IMAD.WIDE.U32 R18, R20, 0x4, R18 ;  /* 0x0000000414127825 */ /* 0x001fc800078e0012 */
[----:B------:R-:W-:-:S07]  /*0af0*/  IMAD R20, R0, R5, R20 ;  /* 0x0000000500147224 */ /* 0x000fce00078e0214 */
.L_x_49:
[----:B0-2---:R-:W-:-:S05]  /*0b00*/  IMAD.WIDE R6, R10, 0x4, R12 ;  /* 0x000000040a067825 */ /* 0x005fca00078e020c */
[----:B------:R-:W2:Y:S01]  /*0b10*/  LDG.E R0, desc[UR8][R6.64] ;  /* 0x0000000806007981 */ /* 0x000ea2000c1e1900 */
[----:B------:R-:W0:Y:S01]  /*0b20*/  MUFU.RCP R8, R3 ;  /* 0x0000000300087308 */ /* 0x000e220000001000 */
[----:B------:R-:W-:Y:S01]  /*0b30*/  BSSY.RECONVERGENT B1, `(.L_x_47) ;  /* 0x000000c000017945 */ /* 0x000fe20003800200 */
[----:B-1----:R-:W-:-:S04]  /*0b40*/  IMAD.WIDE R14, R10, 0x4, R16 ;  /* 0x000000040a0e7825 */ /* 0x002fc800078e0210 */
[----:B0-----:R-:W-:-:S04]  /*0b50*/  FFMA R9, R8, -R3, 1 ;  /* 0x3f80000008097423 */ /* 0x001fc80000000803 */
[----:B------:R-:W-:Y:S01]  /*0b60*/  FFMA R9, R8, R9, R8 ;  /* 0x0000000908097223 */ /* 0x000fe20000000008 */
[----:B--2---:R-:W0:Y:S03]  /*0b70*/  FCHK P0, R0, R3 ;  /* 0x0000000300007302 */ /* 0x004e260000000000 */
[----:B------:R-:W-:-:S04]  /*0b80*/  FFMA R8, R0, R9, RZ ;  /* 0x0000000900087223 */ /* 0x000fc800000000ff */
[----:B------:R-:W-:-:S04]  /*0b90*/  FFMA R11, R8, -R3, R0 ;  /* 0x80000003080b7223 */ /* 0x000fc80000000000 */
[----:B------:R-:W-:Y:S01]  /*0ba0*/  FFMA R8, R9, R11, R8 ;  /* 0x0000000b09087223 */ /* 0x000fe20000000008 */
[----:B0-----:R-:W-:Y:S06]  /*0bb0*/  @!P0 BRA `(.L_x_48) ;  /* 0x00000000000c8947 */ /* 0x001fec0003800000 */
[----:B------:R-:W-:-:S07]  /*0bc0*/  MOV R6, 0xbe0 ;  /* 0x00000be000067802 */ /* 0x000fce0000000f00 */
[----:B------:R-:W-:Y:S05]  /*0bd0*/  CALL.REL.NOINC `($__internal_3_$__cuda_sm3x_div_rn_noftz_f32_slowpath) ;  /* 0x0000000800207944 */ /* 0x000fea0003c00000 */
[----:B------:R-:W-:-:S07]  /*0be0*/  MOV R8, R0 ;  /* 0x0000000000087202 */ /* 0x000fce0000000f00 */
.L_x_48:
[----:B------:R-:W-:Y:S05]  /*0bf0*/  BSYNC.RECONVERGENT B1 ;  /* 0x0000000000017941 */ /* 0x000fea0003800200 */
.L_x_47:
[----:B------:R0:W2:Y:S01]  /*0c00*/  LDG.E R7, desc[UR8][R18.64] ;  /* 0x0000000812077981 */ /* 0x0000a2000c1e1900 */
[----:B------:R-:W-:Y:S01]  /*0c10*/  VIADD R4, R4, 0x1 ;  /* 0x0000000104047836 */ /* 0x000fe20000000000 */
[----:B------:R-:W-:-:S04]  /*0c20*/  IADD3 R10, PT, PT, R5, R10, RZ ;  /* 0x0000000a050a7210 */ /* 0x000fc80007ffe0ff */
[----:B------:R-:W-:Y:S01]  /*0c30*/  ISETP.NE.AND P0, PT, R4, RZ, PT ;  /* 0x000000ff0400720c */ /* 0x000fe20003f05270 */
[----:B0-----:R-:W-:-:S04]  /*0c40*/  IMAD.WIDE.U32 R18, R5, 0x4, R18 ;  /* 0x0000000405127825 */ /* 0x001fc800078e0012 */
[----:B--2---:R-:W-:-:S05]  /*0c50*/  FMUL R7, R7, R8 ;  /* 0x0000000807077220 */ /* 0x004fca0000400000 */
[----:B------:R0:W-:Y:S03]  /*0c60*/  STG.E desc[UR8][R14.64], R7 ;  /* 0x000000070e007986 */ /* 0x0001e6000c101908 */
[----:B------:R-:W-:Y:S05]  /*0c70*/  @P0 BRA `(.L_x_49) ;  /* 0xfffffffc00a00947 */ /* 0x000fea000383ffff */
.L_x_46:
[----:B------:R-:W-:Y:S05]  /*0c80*/  BSYNC.RECONVERGENT B0 ;  /* 0x0000000000007941 */ /* 0x000fea0003800200 */
.L_x_45:
[----:B------:R-:W-:-:S13]  /*0c90*/  ISETP.GE.U32.AND P0, PT, R2, 0x3, PT ;  /* 0x000000030200780c */ /* 0x000fda0003f06070 */
[----:B------:R-:W-:Y:S05]  /*0ca0*/  @!P0 EXIT ;  /* 0x000000000000894d */ /* 0x000fea0003800000 */
[----:B------:R-:W1:Y:S01]  /*0cb0*/  LDC R4, c[0x0][0x3a0] ;  /* 0x0000e800ff047b82 */ /* 0x000e620000000800 */
[----:B------:R-:W-:Y:S01]  /*0cc0*/  IMAD.SHL.U32 R2, R5, 0x4, RZ ;  /* 0x0000000405027824 */ /* 0x000fe200078e00ff */
[----:B------:R-:W2:Y:S06]  /*0cd0*/  LDCU UR4, c[0x0][0x3a0] ;  /* 0x00007400ff0477ac */ /* 0x000eac0008000800 */
[----:B0-----:R-:W0:Y:S08]  /*0ce0*/  LDC.64 R14, c[0x0][0x390] ;  /* 0x0000e400ff0e7b82 */ /* 0x001e300000000a00 */
[----:B------:R-:W3:Y:S08]  /*0cf0*/  LDC.64 R12, c[0x0][0x388] ;  /* 0x0000e200ff0c7b82 */ /* 0x000ef00000000a00 */
[----:B--2---:R-:W4:Y:S02]  /*0d00*/  LDC.64 R10, c[0x0][0x380] ;  /* 0x0000e000ff0a7b82 */ /* 0x004f240000000a00 */
.L_x_58:
[----:B-12---:R-:W-:-:S04]  /*0d10*/  IMAD R17, R4, UR7, R20 ;  /* 0x0000000704117c24 */ /* 0x006fc8000f8e0214 */
[----:B---3--:R-:W-:-:S05]  /*0d20*/  IMAD.WIDE R18, R17, 0x4, R12 ;  /* 0x0000000411127825 */ /* 0x008fca00078e020c */
[----:B------:R-:W2:Y:S01]  /*0d30*/  LDG.E R9, desc[UR8][R18.64] ;  /* 0x0000000812097981 */ /* 0x000ea2000c1e1900 */
[----:B------:R-:W1:Y:S01]  /*0d40*/  MUFU.RCP R0, R3 ;  /* 0x0000000300007308 */ /* 0x000e620000001000 */
[----:B------:R-:W-:Y:S01]  /*0d50*/  BSSY.RECONVERGENT B0, `(.L_x_50) ;  /* 0x000000b000007945 */ /* 0x000fe20003800200 */
[----:B-1----:R-:W-:-:S04]  /*0d60*/  FFMA R7, R0, -R3, 1 ;  /* 0x3f80000000077423 */ /* 0x002fc80000000803 */
[----:B------:R-:W-:Y:S02]  /*0d70*/  FFMA R0, R0, R7, R0 ;  /* 0x0000000700007223 */ /* 0x000fe40000000000 */
[----:B--2---:R-:W1:Y:S02]  /*0d80*/  FCHK P0, R9, R3 ;  /* 0x0000000309007302 */ /* 0x004e640000000000 */
[----:B------:R-:W-:-:S04]  /*0d90*/  FFMA R6, R0, R9, RZ ;  /* 0x0000000900067223 */ /* 0x000fc800000000ff */
[----:B------:R-:W-:-:S04]  /*0da0*/  FFMA R7, R6, -R3, R9 ;  /* 0x8000000306077223 */ /* 0x000fc80000000009 */
[----:B------:R-:W-:Y:S01]  /*0db0*/  FFMA R0, R0, R7, R6 ;  /* 0x0000000700007223 */ /* 0x000fe20000000006 */
[----:B-1----:R-:W-:Y:S06]  /*0dc0*/  @!P0 BRA `(.L_x_51) ;  /* 0x00000000000c8947 */ /* 0x002fec0003800000 */
[----:B------:R-:W-:Y:S02]  /*0dd0*/  MOV R0, R9 ;  /* 0x0000000900007202 */ /* 0x000fe40000000f00 */
[----:B------:R-:W-:-:S07]  /*0de0*/  MOV R6, 0xe00 ;  /* 0x00000e0000067802 */ /* 0x000fce0000000f00 */
[----:B0---4-:R-:W-:Y:S05]  /*0df0*/  CALL.REL.NOINC `($__internal_3_$__cuda_sm3x_div_rn_noftz_f32_slowpath) ;  /* 0x0000000400987944 */ /* 0x011fea0003c00000 */
.L_x_51:
[----:B------:R-:W-:Y:S05]  /*0e00*/  BSYNC.RECONVERGENT B0 ;  /* 0x0000000000007941 */ /* 0x000fea0003800200 */
.L_x_50:
[----:B0-----:R-:W-:-:S06]  /*0e10*/  IMAD.WIDE.U32 R6, R20, 0x4, R14 ;  /* 0x0000000414067825 */ /* 0x001fcc00078e000e */
[----:B------:R-:W2:Y:S01]  /*0e20*/  LDG.E R7, desc[UR8][R6.64] ;  /* 0x0000000806077981 */ /* 0x000ea2000c1e1900 */
[----:B------:R-:W-:Y:S01]  /*0e30*/  IADD3 R18, P0, PT, R2, R18, RZ ;  /* 0x0000001202127210 */ /* 0x000fe20007f1e0ff */
[----:B----4-:R-:W-:-:S04]  /*0e40*/  IMAD.WIDE R16, R17, 0x4, R10 ;  /* 0x0000000411107825 */ /* 0x010fc800078e020a */
[----:B------:R-:W-:Y:S02]  /*0e50*/  IMAD.X R19, RZ, RZ, R19, P0 ;  /* 0x000000ffff137224 */ /* 0x000fe400000e0613 */
[----:B--2---:R-:W-:-:S05]  /*0e60*/  FMUL R9, R7, R0 ;  /* 0x0000000007097220 */ /* 0x004fca0000400000 */
[----:B------:R0:W-:Y:S04]  /*0e70*/  STG.E desc[UR8][R16.64], R9 ;  /* 0x0000000910007986 */ /* 0x0001e8000c101908 */
[----:B------:R-:W2:Y:S01]  /*0e80*/  LDG.E R21, desc[UR8][R18.64] ;  /* 0x0000000812157981 */ /* 0x000ea2000c1e1900 */
[----:B------:R-:W1:Y:S01]  /*0e90*/  MUFU.RCP R0, R3 ;  /* 0x0000000300007308 */ /* 0x000e620000001000 */
[----:B------:R-:W-:Y:S01]  /*0ea0*/  BSSY.RECONVERGENT B0, `(.L_x_52) ;  /* 0x000000c000007945 */ /* 0x000fe20003800200 */
[----:B------:R-:W-:Y:S01]  /*0eb0*/  IADD3 R20, PT, PT, R5, R20, RZ ;  /* 0x0000001405147210 */ /* 0x000fe20007ffe0ff */
[----:B-1----:R-:W-:-:S04]  /*0ec0*/  FFMA R23, R0, -R3, 1 ;  /* 0x3f80000000177423 */ /* 0x002fc80000000803 */
[----:B------:R-:W-:Y:S01]  /*0ed0*/  FFMA R0, R0, R23, R0 ;  /* 0x0000001700007223 */ /* 0x000fe20000000000 */
[----:B--2---:R-:W1:Y:S03]  /*0ee0*/  FCHK P0, R21, R3 ;  /* 0x0000000315007302 */ /* 0x004e660000000000 */
[----:B------:R-:W-:-:S04]  /*0ef0*/  FFMA R6, R0, R21, RZ ;  /* 0x0000001500067223 */ /* 0x000fc800000000ff */
[----:B------:R-:W-:-:S04]  /*0f00*/  FFMA R7, R6, -R3, R21 ;  /* 0x8000000306077223 */ /* 0x000fc80000000015 */
[----:B------:R-:W-:Y:S01]  /*0f10*/  FFMA R0, R0, R7, R6 ;  /* 0x0000000700007223 */ /* 0x000fe20000000006 */
[----:B01----:R-:W-:Y:S06]  /*0f20*/  @!P0 BRA `(.L_x_53) ;  /* 0x00000000000c8947 */ /* 0x003fec0003800000 */
[----:B------:R-:W-:Y:S01]  /*0f30*/  IMAD.MOV.U32 R0, RZ, RZ, R21 ;  /* 0x000000ffff007224 */ /* 0x000fe200078e0015 */
[----:B------:R-:W-:-:S07]  /*0f40*/  MOV R6, 0xf60 ;  /* 0x00000f6000067802 */ /* 0x000fce0000000f00 */
[----:B------:R-:W-:Y:S05]  /*0f50*/  CALL.REL.NOINC `($__internal_3_$__cuda_sm3x_div_rn_noftz_f32_slowpath) ;  /* 0x0000000400407944 */ /* 0x000fea0003c00000 */
.L_x_53:
[----:B------:R-:W-:Y:S05]  /*0f60*/  BSYNC.RECONVERGENT B0 ;  /* 0x0000000000007941 */ /* 0x000fea0003800200 */
.L_x_52:
[----:B------:R-:W-:-:S06]  /*0f70*/  IMAD.WIDE.U32 R6, R20, 0x4, R14 ;  /* 0x0000000414067825 */ /* 0x000fcc00078e000e */
[----:B------:R-:W2:Y:S01]  /*0f80*/  LDG.E R7, desc[UR8][R6.64] ;  /* 0x0000000806077981 */ /* 0x000ea2000c1e1900 */
[C---:B------:R-:W-:Y:S02]  /*0f90*/  IADD3 R16, P0, PT, R2.reuse, R16, RZ ;  /* 0x0000001002107210 */ /* 0x040fe40007f1e0ff */
[----:B------:R-:W-:Y:S02]  /*0fa0*/  IADD3 R18, P1, PT, R2, R18, RZ ;  /* 0x0000001202127210 */ /* 0x000fe40007f3e0ff */
[----:B------:R-:W-:-:S03]  /*0fb0*/  IADD3.X R17, PT, PT, RZ, R17, RZ, P0, !PT ;  /* 0x00000011ff117210 */ /* 0x000fc600007fe4ff */
        /* <DEDUP_REMOVED lines=17> */
.L_x_55:
[----:B------:R-:W-:Y:S05]  /*10d0*/  BSYNC.RECONVERGENT B0 ;  /* 0x0000000000007941 */ /* 0x000fea0003800200 */
.L_x_54:
        /* <DEDUP_REMOVED lines=22> */
.L_x_57:
[----:B------:R-:W-:Y:S05]  /*1240*/  BSYNC.RECONVERGENT B0 ;  /* 0x0000000000007941 */ /* 0x000fea0003800200 */
.L_x_56:
[----:B------:R-:W-:-:S06]  /*1250*/  IMAD.WIDE.U32 R6, R20, 0x4, R14 ;  /* 0x0000000414067825 */ /* 0x000fcc00078e000e */
[----:B------:R-:W2:Y:S01]  /*1260*/  LDG.E R7, desc[UR8][R6.64] ;  /* 0x0000000806077981 */ /* 0x000ea2000c1e1900 */
[----:B------:R-:W-:Y:S01]  /*1270*/  IADD3 R8, P0, PT, R2, R16, RZ ;  /* 0x0000001002087210 */ /* 0x000fe20007f1e0ff */
[----:B------:R-:W-:-:S03]  /*1280*/  IMAD.IADD R20, R20, 0x1, R5 ;  /* 0x0000000114147824 */ /* 0x000fc600078e0205 */
[----:B------:R-:W-:Y:S02]  /*1290*/  IADD3.X R9, PT, PT, RZ, R17, RZ, P0, !PT ;  /* 0x00000011ff097210 */ /* 0x000fe400007fe4ff */
[----:B------:R-:W-:Y:S01]  /*12a0*/  ISETP.GE.AND P0, PT, R20, UR4, PT ;  /* 0x0000000414007c0c */ /* 0x000fe2000bf06270 */
[----:B--2---:R-:W-:-:S05]  /*12b0*/  FMUL R17, R7, R0 ;  /* 0x0000000007117220 */ /* 0x004fca0000400000 */
[----:B------:R2:W-:Y:S07]  /*12c0*/  STG.E desc[UR8][R8.64], R17 ;  /* 0x0000001108007986 */ /* 0x0005ee000c101908 */
[----:B------:R-:W-:Y:S05]  /*12d0*/  @!P0 BRA `(.L_x_58) ;  /* 0xfffffff8008c8947 */ /* 0x000fea000383ffff */
[----:B------:R-:W-:Y:S05]  /*12e0*/  EXIT ;  /* 0x000000000000794d */ /* 0x000fea0003800000 */
        .weak           $__internal_2_$__cuda_sm20_sqrt_rn_f32_slowpath
        .type           $__internal_2_$__cuda_sm20_sqrt_rn_f32_slowpath,@function
        .size           $__internal_2_$__cuda_sm20_sqrt_rn_f32_slowpath,($__internal_3_$__cuda_sm3x_div_rn_noftz_f32_slowpath - $__internal_2_$__cuda_sm20_sqrt_rn_f32_slowpath)
$__internal_2_$__cuda_sm20_sqrt_rn_f32_slowpath:
[----:B------:R-:W-:-:S13]  /*12f0*/  LOP3.LUT P0, RZ, R0, 0x7fffffff, RZ, 0xc0, !PT ;  /* 0x7fffffff00ff7812 */ /* 0x000fda000780c0ff */
[----:B------:R-:W-:Y:S01]  /*1300*/  @!P0 MOV R2, R0 ;  /* 0x0000000000028202 */ /* 0x000fe20000000f00 */
[----:B------:R-:W-:Y:S06]  /*1310*/  @!P0 BRA `(.L_x_59) ;  /* 0x0000000000408947 */ /* 0x000fec0003800000 */
[----:B------:R-:W-:-:S13]  /*1320*/  FSETP.GEU.FTZ.AND P0, PT, R0, RZ, PT ;  /* 0x000000ff0000720b */ /* 0x000fda0003f1e000 */
        /* <DEDUP_REMOVED lines=9> */
[----:B------:R-:W-:Y:S01]  /*13c0*/  @P0 FMUL.FTZ R8, R2, 0.5 ;  /* 0x3f00000002080820 */ /* 0x000fe20000410000 */
[----:B------:R-:W-:Y:S02]  /*13d0*/  @!P0 MOV R2, R0 ;  /* 0x0000000000028202 */ /* 0x000fe40000000f00 */
[----:B------:R-:W-:-:S04]  /*13e0*/  @P0 FADD.FTZ R6, -R4, -RZ ;  /* 0x800000ff04060221 */ /* 0x000fc80000010100 */
[----:B------:R-:W-:-:S04]  /*13f0*/  @P0 FFMA R7, R4, R6, R3 ;  /* 0x0000000604070223 */ /* 0x000fc80000000003 */
[----:B------:R-:W-:-:S04]  /*1400*/  @P0 FFMA R7, R7, R8, R4 ;  /* 0x0000000807070223 */ /* 0x000fc80000000004 */
[----:B------:R-:W-:-:S07]  /*1410*/  @P0 FMUL.FTZ R2, R7, 2.3283064365386962891e-10 ;  /* 0x2f80000007020820 */ /* 0x000fce0000410000 */
.L_x_59:
[----:B------:R-:W-:Y:S01]  /*1420*/  IMAD.MOV.U32 R0, RZ, RZ, R2 ;  /* 0x000000ffff007224 */ /* 0x000fe200078e0002 */
[----:B------:R-:W-:Y:S01]  /*1430*/  MOV R2, R9 ;  /* 0x0000000900027202 */ /* 0x000fe20000000f00 */
[----:B------:R-:W-:-:S04]  /*1440*/  IMAD.MOV.U32 R3, RZ, RZ, 0x0 ;  /* 0x00000000ff037424 */ /* 0x000fc800078e00ff */
[----:B------:R-:W-:Y:S05]  /*1450*/  RET.REL.NODEC R2 `(rms_norm_f32) ;  /* 0xffffffe802e87950 */ /* 0x000fea0003c3ffff */
        .weak           $__internal_3_$__cuda_sm3x_div_rn_noftz_f32_slowpath
        .type           $__internal_3_$__cuda_sm3x_div_rn_noftz_f32_slowpath,@function
        .size           $__internal_3_$__cuda_sm3x_div_rn_noftz_f32_slowpath,(.L_x_107 - $__internal_3_$__cuda_sm3x_div_rn_noftz_f32_slowpath)
$__internal_3_$__cuda_sm3x_div_rn_noftz_f32_slowpath:
[----:B------:R-:W-:Y:S01]  /*1460*/  SHF.R.U32.HI R7, RZ, 0x17, R3 ;  /* 0x00000017ff077819 */ /* 0x000fe20000011603 */
[----:B------:R-:W-:Y:S01]  /*1470*/  BSSY.RECONVERGENT B2, `(.L_x_60) ;  /* 0x0000063000027945 */ /* 0x000fe20003800200 */
[----:B------:R-:W-:Y:S02]  /*1480*/  SHF.R.U32.HI R9, RZ, 0x17, R0 ;  /* 0x00000017ff097819 */ /* 0x000fe40000011600 */
[----:B------:R-:W-:Y:S02]  /*1490*/  LOP3.LUT R7, R7, 0xff, RZ, 0xc0, !PT ;  /* 0x000000ff07077812 */ /* 0x000fe400078ec0ff */
[----:B------:R-:W-:Y:S02]  /*14a0*/  LOP3.LUT R9, R9, 0xff, RZ, 0xc0, !PT ;  /* 0x000000ff09097812 */ /* 0x000fe400078ec0ff */
[----:B------:R-:W-:Y:S02]  /*14b0*/  IADD3 R21, PT, PT, R7, -0x1, RZ ;  /* 0xffffffff07157810 */ /* 0x000fe40007ffe0ff */
[----:B------:R-:W-:Y:S01]  /*14c0*/  MOV R23, R3 ;  /* 0x0000000300177202 */ /* 0x000fe20000000f00 */
[----:B------:R-:W-:Y:S01]  /*14d0*/  VIADD R22, R9, 0xffffffff ;  /* 0xffffffff09167836 */ /* 0x000fe20000000000 */
[----:B------:R-:W-:-:S04]  /*14e0*/  ISETP.GT.U32.AND P0, PT, R21, 0xfd, PT ;  /* 0x000000fd1500780c */ /* 0x000fc80003f04070 */
[----:B------:R-:W-:-:S13]  /*14f0*/  ISETP.GT.U32.OR P0, PT, R22, 0xfd, P0 ;  /* 0x000000fd1600780c */ /* 0x000fda0000704470 */
[----:B------:R-:W-:Y:S01]  /*1500*/  @!P0 IMAD.MOV.U32 R8, RZ, RZ, RZ ;  /* 0x000000ffff088224 */ /* 0x000fe200078e00ff */
[----:B------:R-:W-:Y:S06]  /*1510*/  @!P0 BRA `(.L_x_61) ;  /* 0x00000000005c8947 */ /* 0x000fec0003800000 */
[----:B------:R-:W-:Y:S02]  /*1520*/  FSETP.GTU.FTZ.AND P0, PT, |R0|, +INF , PT ;  /* 0x7f8000000000780b */ /* 0x000fe40003f1c200 */
[----:B------:R-:W-:-:S04]  /*1530*/  FSETP.GTU.FTZ.AND P1, PT, |R3|, +INF , PT ;  /* 0x7f8000000300780b */ /* 0x000fc80003f3c200 */
[----:B------:R-:W-:-:S13]  /*1540*/  PLOP3.LUT P0, PT, P0, P1, PT, 0xf8, 0x8f ;  /* 0x00000000008f781c */ /* 0x000fda0000703f70 */
[----:B------:R-:W-:Y:S05]  /*1550*/  @P0 BRA `(.L_x_62) ;  /* 0x00000004004c0947 */ /* 0x000fea0003800000 */
[----:B------:R-:W-:-:S13]  /*1560*/  LOP3.LUT P0, RZ, R23, 0x7fffffff, R0, 0xc8, !PT ;  /* 0x7fffffff17ff7812 */ /* 0x000fda000780c800 */
[----:B------:R-:W-:Y:S05]  /*1570*/  @!P0 BRA `(.L_x_63) ;  /* 0x00000004003c8947 */ /* 0x000fea0003800000 */
[C---:B------:R-:W-:Y:S02]  /*1580*/  FSETP.NEU.FTZ.AND P3, PT, |R0|.reuse, +INF , PT ;  /* 0x7f8000000000780b */ /* 0x040fe40003f7d200 */
[----:B------:R-:W-:Y:S02]  /*1590*/  FSETP.NEU.FTZ.AND P1, PT, |R3|, +INF , PT ;  /* 0x7f8000000300780b */ /* 0x000fe40003f3d200 */
[----:B------:R-:W-:-:S11]  /*15a0*/  FSETP.NEU.FTZ.AND P0, PT, |R0|, +INF , PT ;  /* 0x7f8000000000780b */ /* 0x000fd60003f1d200 */
[----:B------:R-:W-:Y:S05]  /*15b0*/  @!P1 BRA !P3, `(.L_x_63) ;  /* 0x00000004002c9947 */ /* 0x000fea0005800000 */
[----:B------:R-:W-:-:S04]  /*15c0*/  LOP3.LUT P3, RZ, R0, 0x7fffffff, RZ, 0xc0, !PT ;  /* 0x7fffffff00ff7812 */ /* 0x000fc8000786c0ff */
[----:B------:R-:W-:-:S13]  /*15d0*/  PLOP3.LUT P1, PT, P1, P3, PT, 0x2f, 0xf2 ;  /* 0x0000000000f2781c */ /* 0x000fda0000f26577 */
[----:B------:R-:W-:Y:S05]  /*15e0*/  @P1 BRA `(.L_x_64) ;  /* 0x0000000400181947 */ /* 0x000fea0003800000 */
[----:B------:R-:W-:-:S04]  /*15f0*/  LOP3.LUT P1, RZ, R23, 0x7fffffff, RZ, 0xc0, !PT ;  /* 0x7fffffff17ff7812 */ /* 0x000fc8000782c0ff */
[----:B------:R-:W-:-:S13]  /*1600*/  PLOP3.LUT P0, PT, P0, P1, PT, 0x2f, 0xf2 ;  /* 0x0000000000f2781c */ /* 0x000fda0000702577 */
[----:B------:R-:W-:Y:S05]  /*1610*/  @P0 BRA `(.L_x_65) ;  /* 0x0000000400000947 */ /* 0x000fea0003800000 */
[----:B------:R-:W-:Y:S02]  /*1620*/  ISETP.GE.AND P0, PT, R22, RZ, PT ;  /* 0x000000ff1600720c */ /* 0x000fe40003f06270 */
[----:B------:R-:W-:-:S11]  /*1630*/  ISETP.GE.AND P1, PT, R21, RZ, PT ;  /* 0x000000ff1500720c */ /* 0x000fd60003f26270 */
[----:B------:R-:W-:Y:S01]  /*1640*/  @P0 MOV R8, RZ ;  /* 0x000000ff00080202 */ /* 0x000fe20000000f00 */
[----:B------:R-:W-:Y:S02]  /*1650*/  @!P0 IMAD.MOV.U32 R8, RZ, RZ, -0x40 ;  /* 0xffffffc0ff088424 */ /* 0x000fe400078e00ff */
[----:B------:R-:W-:Y:S01]  /*1660*/  @!P0 FFMA R0, R0, 1.84467440737095516160e+19, RZ ;  /* 0x5f80000000008823 */ /* 0x000fe200000000ff */
[----:B------:R-:W-:Y:S02]  /*1670*/  @!P1 FFMA R23, R3, 1.84467440737095516160e+19, RZ ;  /* 0x5f80000003179823 */ /* 0x000fe400000000ff */
[----:B------:R-:W-:-:S07]  /*1680*/  @!P1 IADD3 R8, PT, PT, R8, 0x40, RZ ;  /* 0x0000004008089810 */ /* 0x000fce0007ffe0ff */
.L_x_61:
[----:B------:R-:W-:Y:S01]  /*1690*/  LEA R22, R7, 0xc0800000, 0x17 ;  /* 0xc080000007167811 */ /* 0x000fe200078eb8ff */
[----:B------:R-:W-:Y:S01]  /*16a0*/  BSSY.RECONVERGENT B3, `(.L_x_66) ;  /* 0x0000036000037945 */ /* 0x000fe20003800200 */
[----:B------:R-:W-:-:S03]  /*16b0*/  IADD3 R9, PT, PT, R9, -0x7f, RZ ;  /* 0xffffff8109097810 */ /* 0x000fc60007ffe0ff */
[----:B------:R-:W-:Y:S02]  /*16c0*/  IMAD.IADD R25, R23, 0x1, -R22 ;  /* 0x0000000117197824 */ /* 0x000fe400078e0a16 */
[C---:B------:R-:W-:Y:S01]  /*16d0*/  IMAD R0, R9.reuse, -0x800000, R0 ;  /* 0xff80000009007824 */ /* 0x040fe200078e0200 */
[----:B------:R-:W-:Y:S01]  /*16e0*/  IADD3 R9, PT, PT, R9, 0x7f, -R7 ;  /* 0x0000007f09097810 */ /* 0x000fe20007ffe807 */
[----:B------:R-:W0:Y:S01]  /*16f0*/  MUFU.RCP R22, R25 ;  /* 0x0000001900167308 */ /* 0x000e220000001000 */
[----:B------:R-:W-:-:S03]  /*1700*/  FADD.FTZ R21, -R25, -RZ ;  /* 0x800000ff19157221 */ /* 0x000fc60000010100 */
[----:B------:R-:W-:Y:S02]  /*1710*/  IMAD.IADD R9, R9, 0x1, R8 ;  /* 0x0000000109097824 */ /* 0x000fe400078e0208 */
[----:B0-----:R-:W-:-:S04]  /*1720*/  FFMA R23, R22, R21, 1 ;  /* 0x3f80000016177423 */ /* 0x001fc80000000015 */
[----:B------:R-:W-:-:S04]  /*1730*/  FFMA R23, R22, R23, R22 ;  /* 0x0000001716177223 */ /* 0x000fc80000000016 */
[----:B------:R-:W-:-:S04]  /*1740*/  FFMA R22, R0, R23, RZ ;  /* 0x0000001700167223 */ /* 0x000fc800000000ff */
[----:B------:R-:W-:-:S04]  /*1750*/  FFMA R24, R21, R22, R0 ;  /* 0x0000001615187223 */ /* 0x000fc80000000000 */
[----:B------:R-:W-:-:S04]  /*1760*/  FFMA R24, R23, R24, R22 ;  /* 0x0000001817187223 */ /* 0x000fc80000000016 */
[----:B------:R-:W-:-:S04]  /*1770*/  FFMA R21, R21, R24, R0 ;  /* 0x0000001815157223 */ /* 0x000fc80000000000 */
[----:B------:R-:W-:-:S05]  /*1780*/  FFMA R0, R23, R21, R24 ;  /* 0x0000001517007223 */ /* 0x000fca0000000018 */
[----:B------:R-:W-:-:S04]  /*1790*/  SHF.R.U32.HI R7, RZ, 0x17, R0 ;  /* 0x00000017ff077819 */ /* 0x000fc80000011600 */
[----:B------:R-:W-:-:S04]  /*17a0*/  LOP3.LUT R8, R7, 0xff, RZ, 0xc0, !PT ;  /* 0x000000ff07087812 */ /* 0x000fc800078ec0ff */
[----:B------:R-:W-:-:S05]  /*17b0*/  IADD3 R7, PT, PT, R8, R9, RZ ;  /* 0x0000000908077210 */ /* 0x000fca0007ffe0ff */
[----:B------:R-:W-:-:S05]  /*17c0*/  VIADD R8, R7, 0xffffffff ;  /* 0xffffffff07087836 */ /* 0x000fca0000000000 */
[----:B------:R-:W-:-:S13]  /*17d0*/  ISETP.GE.U32.AND P0, PT, R8, 0xfe, PT ;  /* 0x000000fe0800780c */ /* 0x000fda0003f06070 */
[----:B------:R-:W-:Y:S05]  /*17e0*/  @!P0 BRA `(.L_x_67) ;  /* 0x0000000000808947 */ /* 0x000fea0003800000 */
[----:B------:R-:W-:-:S13]  /*17f0*/  ISETP.GT.AND P0, PT, R7, 0xfe, PT ;  /* 0x000000fe0700780c */ /* 0x000fda0003f04270 */
[----:B------:R-:W-:Y:S05]  /*1800*/  @P0 BRA `(.L_x_68) ;  /* 0x00000000006c0947 */ /* 0x000fea0003800000 */
[----:B------:R-:W-:-:S13]  /*1810*/  ISETP.GE.AND P0, PT, R7, 0x1, PT ;  /* 0x000000010700780c */ /* 0x000fda0003f06270 */
[----:B------:R-:W-:Y:S05]  /*1820*/  @P0 BRA `(.L_x_69) ;  /* 0x0000000000740947 */ /* 0x000fea0003800000 */
[----:B------:R-:W-:Y:S02]  /*1830*/  ISETP.GE.AND P0, PT, R7, -0x18, PT ;  /* 0xffffffe80700780c */ /* 0x000fe40003f06270 */
[----:B------:R-:W-:-:S11]  /*1840*/  LOP3.LUT R0, R0, 0x80000000, RZ, 0xc0, !PT ;  /* 0x8000000000007812 */ /* 0x000fd600078ec0ff */
[----:B------:R-:W-:Y:S05]  /*1850*/  @!P0 BRA `(.L_x_69) ;  /* 0x0000000000688947 */ /* 0x000fea0003800000 */
[CCC-:B------:R-:W-:Y:S01]  /*1860*/  FFMA.RZ R8, R23.reuse, R21.reuse, R24.reuse ;  /* 0x0000001517087223 */ /* 0x1c0fe2000000c018 */
[CCC-:B------:R-:W-:Y:S01]  /*1870*/  FFMA.RP R9, R23.reuse, R21.reuse, R24.reuse ;  /* 0x0000001517097223 */ /* 0x1c0fe20000008018 */
[----:B------:R-:W-:Y:S01]  /*1880*/  FFMA.RM R24, R23, R21, R24 ;  /* 0x0000001517187223 */ /* 0x000fe20000004018 */
[C---:B------:R-:W-:Y:S02]  /*1890*/  IADD3 R21, PT, PT, R7.reuse, 0x20, RZ ;  /* 0x0000002007157810 */ /* 0x040fe40007ffe0ff */
[----:B------:R-:W-:Y:S02]  /*18a0*/  LOP3.LUT R8, R8, 0x7fffff, RZ, 0xc0, !PT ;  /* 0x007fffff08087812 */ /* 0x000fe400078ec0ff */
[C---:B------:R-:W-:Y:S02]  /*18b0*/  ISETP.NE.AND P3, PT, R7.reuse, RZ, PT ;  /* 0x000000ff0700720c */ /* 0x040fe40003f65270 */
[----:B------:R-:W-:Y:S02]  /*18c0*/  LOP3.LUT R8, R8, 0x800000, RZ, 0xfc, !PT ;  /* 0x0080000008087812 */ /* 0x000fe400078efcff */
[----:B------:R-:W-:Y:S01]  /*18d0*/  ISETP.NE.AND P1, PT, R7, RZ, PT ;  /* 0x000000ff0700720c */ /* 0x000fe20003f25270 */
[----:B------:R-:W-:Y:S01]  /*18e0*/  IMAD.MOV R7, RZ, RZ, -R7 ;  /* 0x000000ffff077224 */ /* 0x000fe200078e0a07 */
[----:B------:R-:W-:-:S02]  /*18f0*/  SHF.L.U32 R21, R8, R21, RZ ;  /* 0x0000001508157219 */ /* 0x000fc400000006ff */
[----:B------:R-:W-:Y:S02]  /*1900*/  FSETP.NEU.FTZ.AND P0, PT, R9, R24, PT ;  /* 0x000000180900720b */ /* 0x000fe40003f1d000 */
[----:B------:R-:W-:Y:S02]  /*1910*/  SEL R7, R7, RZ, P3 ;  /* 0x000000ff07077207 */ /* 0x000fe40001800000 */
[----:B------:R-:W-:Y:S02]  /*1920*/  ISETP.NE.AND P1, PT, R21, RZ, P1 ;  /* 0x000000ff1500720c */ /* 0x000fe40000f25270 */
[----:B------:R-:W-:Y:S02]  /*1930*/  SHF.R.U32.HI R22, RZ, R7, R8 ;  /* 0x00000007ff167219 */ /* 0x000fe40000011608 */
[----:B------:R-:W-:Y:S02]  /*1940*/  PLOP3.LUT P0, PT, P0, P1, PT, 0xf8, 0x8f ;  /* 0x00000000008f781c */ /* 0x000fe40000703f70 */
[----:B------:R-:W-:-:S02]  /*1950*/  SHF.R.U32.HI R8, RZ, 0x1, R22 ;  /* 0x00000001ff087819 */ /* 0x000fc40000011616 */
[----:B------:R-:W-:-:S04]  /*1960*/  SEL R7, RZ, 0x1, !P0 ;  /* 0x00000001ff077807 */ /* 0x000fc80004000000 */
[----:B------:R-:W-:-:S04]  /*1970*/  LOP3.LUT R7, R7, 0x1, R8, 0xf8, !PT ;  /* 0x0000000107077812 */ /* 0x000fc800078ef808 */
[----:B------:R-:W-:-:S04]  /*1980*/  LOP3.LUT R7, R7, R22, RZ, 0xc0, !PT ;  /* 0x0000001607077212 */ /* 0x000fc800078ec0ff */
[----:B------:R-:W-:-:S04]  /*1990*/  IADD3 R7, PT, PT, R8, R7, RZ ;  /* 0x0000000708077210 */ /* 0x000fc80007ffe0ff */
[----:B------:R-:W-:Y:S01]  /*19a0*/  LOP3.LUT R0, R7, R0, RZ, 0xfc, !PT ;  /* 0x0000000007007212 */ /* 0x000fe200078efcff */
[----:B------:R-:W-:Y:S06]  /*19b0*/  BRA `(.L_x_69) ;  /* 0x0000000000107947 */ /* 0x000fec0003800000 */
.L_x_68:
[----:B------:R-:W-:-:S04]  /*19c0*/  LOP3.LUT R0, R0, 0x80000000, RZ, 0xc0, !PT ;  /* 0x8000000000007812 */ /* 0x000fc800078ec0ff */
[----:B------:R-:W-:Y:S01]  /*19d0*/  LOP3.LUT R0, R0, 0x7f800000, RZ, 0xfc, !PT ;  /* 0x7f80000000007812 */ /* 0x000fe200078efcff */
[----:B------:R-:W-:Y:S06]  /*19e0*/  BRA `(.L_x_69) ;  /* 0x0000000000047947 */ /* 0x000fec0003800000 */
.L_x_67:
[----:B------:R-:W-:-:S07]  /*19f0*/  IMAD R0, R9, 0x800000, R0 ;  /* 0x0080000009007824 */ /* 0x000fce00078e0200 */
.L_x_69:
[----:B------:R-:W-:Y:S05]  /*1a00*/  BSYNC.RECONVERGENT B3 ;  /* 0x0000000000037941 */ /* 0x000fea0003800200 */
.L_x_66:
[----:B------:R-:W-:Y:S05]  /*1a10*/  BRA `(.L_x_70) ;  /* 0x0000000000207947 */ /* 0x000fea0003800000 */
.L_x_65:
[----:B------:R-:W-:-:S04]  /*1a20*/  LOP3.LUT R0, R23, 0x80000000, R0, 0x48, !PT ;  /* 0x8000000017007812 */ /* 0x000fc800078e4800 */
[----:B------:R-:W-:Y:S01]  /*1a30*/  LOP3.LUT R0, R0, 0x7f800000, RZ, 0xfc, !PT ;  /* 0x7f80000000007812 */ /* 0x000fe200078efcff */
[----:B------:R-:W-:Y:S06]  /*1a40*/  BRA `(.L_x_70) ;  /* 0x0000000000147947 */ /* 0x000fec0003800000 */
.L_x_64:
[----:B------:R-:W-:Y:S01]  /*1a50*/  LOP3.LUT R0, R23, 0x80000000, R0, 0x48, !PT ;  /* 0x8000000017007812 */ /* 0x000fe200078e4800 */
[----:B------:R-:W-:Y:S06]  /*1a60*/  BRA `(.L_x_70) ;  /* 0x00000000000c7947 */ /* 0x000fec0003800000 */
.L_x_63:
[----:B------:R-:W0:Y:S01]  /*1a70*/  MUFU.RSQ R0, -QNAN ;  /* 0xffc0000000007908 */ /* 0x000e220000001400 */
[----:B------:R-:W-:Y:S05]  /*1a80*/  BRA `(.L_x_70) ;  /* 0x0000000000047947 */ /* 0x000fea0003800000 */
.L_x_62:
[----:B------:R-:W-:-:S07]  /*1a90*/  FADD.FTZ R0, R0, R3 ;  /* 0x0000000300007221 */ /* 0x000fce0000010000 */
.L_x_70:
[----:B------:R-:W-:Y:S05]  /*1aa0*/  BSYNC.RECONVERGENT B2 ;  /* 0x0000000000027941 */ /* 0x000fea0003800200 */
.L_x_60:
[----:B------:R-:W-:-:S04]  /*1ab0*/  HFMA2 R7, -RZ, RZ, 0, 0 ;  /* 0x00000000ff077431 */ /* 0x000fc800000001ff */
[----:B0-----:R-:W-:Y:S05]  /*1ac0*/  RET.REL.NODEC R6 `(rms_norm_f32) ;  /* 0xffffffe4064c7950 */ /* 0x001fea0003c3ffff */
.L_x_71:
        /* <DEDUP_REMOVED lines=11> */
.L_x_107:


//--------------------- .text.rms_norm_f16        --------------------------
	.section	.text.rms_norm_f16,"ax",@progbits
	.align	128
        .global         rms_norm_f16
        .type           rms_norm_f16,@function
        .size           rms_norm_f16,(.L_x_108 - rms_norm_f16)
        .other          rms_norm_f16,@"STO_CUDA_ENTRY STV_DEFAULT"
rms_norm_f16:
.text.rms_norm_f16:
        /* <DEDUP_REMOVED lines=9> */
[----:B------:R-:W-:-:S05]  /*0090*/  PRMT R6, RZ, 0x7610, R6 ;  /* 0x00007610ff067816 */ /* 0x000fca0000000006 */
[----:B------:R-:W2:Y:S01]  /*00a0*/  LDC R2, c[0x0][0x360] ;  /* 0x0000d800ff027b82 */ /* 0x000ea20000000800 */
[----:B0-----:R-:W-:-:S13]  /*00b0*/  ISETP.GE.AND P0, PT, R11, R0, PT ;  /* 0x000000000b00720c */ /* 0x001fda0003f06270 */
[----:B-12---:R-:W-:Y:S05]  /*00c0*/  @P0 BRA `(.L_x_73) ;  /* 0x0000000400140947 */ /* 0x006fea0003800000 */
[----:B------:R-:W0:Y:S01]  /*00d0*/  I2F.U32.RP R8, R2 ;  /* 0x0000000200087306 */ /* 0x000e220000209000 */
[----:B------:R-:W-:Y:S01]  /*00e0*/  IADD3 R3, PT, PT, R11, R2, RZ ;  /* 0x000000020b037210 */ /* 0x000fe20007ffe0ff */
[----:B------:R-:W-:Y:S01]  /*00f0*/  BSSY.RECONVERGENT B1, `(.L_x_74) ;  /* 0x000002c000017945 */ /* 0x000fe20003800200 */
[----:B------:R-:W-:Y:S02]  /*0100*/  ISETP.NE.U32.AND P2, PT, R2, RZ, PT ;  /* 0x000000ff0200720c */ /* 0x000fe40003f45070 */
[CC--:B------:R-:W-:Y:S02]  /*0110*/  ISETP.GE.U32.AND P0, PT, R3.reuse, R0.reuse, PT ;  /* 0x000000000300720c */ /* 0x0c0fe40003f06070 */
[----:B------:R-:W-:Y:S02]  /*0120*/  VIMNMX.U32 R6, PT, PT, R3, R0, !PT ;  /* 0x0000000003067248 */ /* 0x000fe40007fe0000 */
[----:B------:R-:W-:-:S04]  /*0130*/  SEL R7, RZ, 0x1, P0 ;  /* 0x00000001ff077807 */ /* 0x000fc80000000000 */
[----:B------:R-:W-:Y:S01]  /*0140*/  IADD3 R3, PT, PT, R6, -R3, -R7 ;  /* 0x8000000306037210 */ /* 0x000fe20007ffe807 */
[----:B0-----:R-:W0:Y:S01]  /*0150*/  MUFU.RCP R8, R8 ;  /* 0x0000000800087308 */ /* 0x001e220000001000 */
[----:B------:R-:W-:Y:S01]  /*0160*/  PRMT R6, RZ, 0x7610, R6 ;  /* 0x00007610ff067816 */ /* 0x000fe20000000006 */
[----:B0-----:R-:W-:-:S06]  /*0170*/  VIADD R4, R8, 0xffffffe ;  /* 0x0ffffffe08047836 */ /* 0x001fcc0000000000 */
[----:B------:R0:W1:Y:S02]  /*0180*/  F2I.FTZ.U32.TRUNC.NTZ R5, R4 ;  /* 0x0000000400057305 */ /* 0x000064000021f000 */
[----:B0-----:R-:W-:Y:S02]  /*0190*/  IMAD.MOV.U32 R4, RZ, RZ, RZ ;  /* 0x000000ffff047224 */ /* 0x001fe400078e00ff */
[----:B-1----:R-:W-:-:S04]  /*01a0*/  IMAD.MOV R9, RZ, RZ, -R5 ;  /* 0x000000ffff097224 */ /* 0x002fc800078e0a05 */
        /* <DEDUP_REMOVED lines=9> */
[----:B------:R-:W-:Y:S01]  /*0240*/  @P1 VIADD R8, R8, 0x1 ;  /* 0x0000000108081836 */ /* 0x000fe20000000000 */
[----:B------:R-:W-:-:S04]  /*0250*/  @!P2 LOP3.LUT R8, RZ, R2, RZ, 0x33, !PT ;  /* 0x00000002ff08a212 */ /* 0x000fc800078e33ff */
[----:B------:R-:W-:-:S04]  /*0260*/  IADD3 R7, PT, PT, R7, R8, RZ ;  /* 0x0000000807077210 */ /* 0x000fc80007ffe0ff */
[C---:B------:R-:W-:Y:S02]  /*0270*/  LOP3.LUT R3, R7.reuse, 0x3, RZ, 0xc0, !PT ;  /* 0x0000000307037812 */ /* 0x040fe400078ec0ff */
[----:B------:R-:W-:Y:S02]  /*0280*/  ISETP.GE.U32.AND P1, PT, R7, 0x3, PT ;  /* 0x000000030700780c */ /* 0x000fe40003f26070 */
[----:B------:R-:W-:Y:S01]  /*0290*/  ISETP.NE.AND P0, PT, R3, 0x3, PT ;  /* 0x000000030300780c */ /* 0x000fe20003f05270 */
[----:B------:R-:W-:-:S12]  /*02a0*/  IMAD.MOV.U32 R3, RZ, RZ, R11 ;  /* 0x000000ffff037224 */ /* 0x000fd800078e000b */
[----:B------:R-:W-:Y:S05]  /*02b0*/  @!P0 BRA `(.L_x_75) ;  /* 0x00000000003c8947 */ /* 0x000fea0003800000 */
[----:B------:R-:W0:Y:S01]  /*02c0*/  LDC.64 R8, c[0x0][0x388] ;  /* 0x0000e200ff087b82 */ /* 0x000e220000000a00 */
[----:B------:R-:W-:Y:S01]  /*02d0*/  VIADD R3, R7, 0x1 ;  /* 0x0000000107037836 */ /* 0x000fe20000000000 */
[----:B------:R-:W-:Y:S01]  /*02e0*/  PRMT R6, RZ, 0x7610, R6 ;  /* 0x00007610ff067816 */ /* 0x000fe20000000006 */
[----:B------:R-:W-:-:S03]  /*02f0*/  IMAD R7, R0, UR7, R11 ;  /* 0x0000000700077c24 */ /* 0x000fc6000f8e020b */
[----:B------:R-:W-:Y:S02]  /*0300*/  LOP3.LUT R4, R3, 0x3, RZ, 0xc0, !PT ;  /* 0x0000000303047812 */ /* 0x000fe400078ec0ff */
[----:B------:R-:W-:-:S03]  /*0310*/  MOV R3, R11 ;  /* 0x0000000b00037202 */ /* 0x000fc60000000f00 */
[----:B------:R-:W-:-:S07]  /*0320*/  IMAD.MOV R10, RZ, RZ, -R4 ;  /* 0x000000ffff0a7224 */ /* 0x000fce00078e0a04 */
.L_x_76:
[----:B0-----:R-:W-:-:S06]  /*0330*/  IMAD.WIDE R4, R7, 0x2, R8 ;  /* 0x0000000207047825 */ /* 0x001fcc00078e0208 */
[----:B------:R-:W2:Y:S01]  /*0340*/  LDG.E.U16 R5, desc[UR8][R4.64] ;  /* 0x0000000804057981 */ /* 0x000ea2000c1e1500 */
[----:B------:R-:W-:Y:S01]  /*0350*/  VIADD R10, R10, 0x1 ;  /* 0x000000010a0a7836 */ /* 0x000fe20000000000 */
[C---:B------:R-:W-:Y:S01]  /*0360*/  IADD3 R3, PT, PT, R2.reuse, R3, RZ ;  /* 0x0000000302037210 */ /* 0x040fe20007ffe0ff */
[----:B------:R-:W-:-:S03]  /*0370*/  IMAD.IADD R7, R2, 0x1, R7 ;  /* 0x0000000102077824 */ /* 0x000fc600078e0207 */
[----:B------:R-:W-:Y:S01]  /*0380*/  ISETP.NE.AND P0, PT, R10, RZ, PT ;  /* 0x000000ff0a00720c */ /* 0x000fe20003f05270 */
[----:B--2---:R-:W-:-:S12]  /*0390*/  HFMA2 R6, R5.H0_H0, R5.H0_H0, R6.H0_H0 ;  /* 0x2000000505067231 */ /* 0x004fd80000040806 */
[----:B------:R-:W-:Y:S05]  /*03a0*/  @P0 BRA `(.L_x_76) ;  /* 0xfffffffc00e00947 */ /* 0x000fea000383ffff */
.L_x_75:
[----:B------:R-:W-:Y:S05]  /*03b0*/  BSYNC.RECONVERGENT B1 ;  /* 0x0000000000017941 */ /* 0x000fea0003800200 */
.L_x_74:
[----:B------:R-:W-:Y:S05]  /*03c0*/  @!P1 BRA `(.L_x_73) ;  /* 0x0000000000549947 */ /* 0x000fea0003800000 */
[----:B------:R-:W0:Y:S01]  /*03d0*/  LDC.64 R4, c[0x0][0x388] ;  /* 0x0000e200ff047b82 */ /* 0x000e220000000a00 */
[----:B------:R-:W-:-:S07]  /*03e0*/  IMAD.SHL.U32 R7, R2, 0x2, RZ ;  /* 0x0000000202077824 */ /* 0x000fce00078e00ff */
.L_x_77:
[----:B------:R-:W-:-:S04]  /*03f0*/  IMAD R9, R0, UR7, R3 ;  /* 0x0000000700097c24 */ /* 0x000fc8000f8e0203 */
[----:B0-----:R-:W-:-:S03]  /*0400*/  IMAD.WIDE R8, R9, 0x2, R4 ;  /* 0x0000000209087825 */ /* 0x001fc600078e0204 */
[----:B------:R-:W-:-:S04]  /*0410*/  IADD3 R12, P0, PT, R7, R8, RZ ;  /* 0x00000008070c7210 */ /* 0x000fc80007f1e0ff */
[----:B------:R-:W-:Y:S02]  /*0420*/  IADD3.X R13, PT, PT, RZ, R9, RZ, P0, !PT ;  /* 0x00000009ff0d7210 */ /* 0x000fe400007fe4ff */
[C---:B------:R-:W-:Y:S01]  /*0430*/  IADD3 R14, P0, PT, R7.reuse, R12, RZ ;  /* 0x0000000c070e7210 */ /* 0x040fe20007f1e0ff */
[----:B------:R-:W2:Y:S04]  /*0440*/  LDG.E.U16 R9, desc[UR8][R8.64] ;  /* 0x0000000808097981 */ /* 0x000ea8000c1e1500 */
[----:B------:R-:W-:Y:S01]  /*0450*/  IMAD.X R15, RZ, RZ, R13, P0 ;  /* 0x000000ffff0f7224 */ /* 0x000fe200000e060d */
[----:B------:R-:W-:Y:S01]  /*0460*/  IADD3 R16, P0, PT, R7, R14, RZ ;  /* 0x0000000e07107210 */ /* 0x000fe20007f1e0ff */
[----:B------:R-:W3:Y:S04]  /*0470*/  LDG.E.U16 R13, desc[UR8][R12.64] ;  /* 0x000000080c0d7981 */ /* 0x000ee8000c1e1500 */
[----:B------:R-:W-:-:S02]  /*0480*/  IMAD.X R17, RZ, RZ, R15, P0 ;  /* 0x000000ffff117224 */ /* 0x000fc400000e060f */
[----:B------:R-:W4:Y:S04]  /*0490*/  LDG.E.U16 R15, desc[UR8][R14.64] ;  /* 0x000000080e0f7981 */ /* 0x000f28000c1e1500 */
[----:B------:R-:W5:Y:S01]  /*04a0*/  LDG.E.U16 R17, desc[UR8][R16.64] ;  /* 0x0000000810117981 */ /* 0x000f62000c1e1500 */
[----:B------:R-:W-:-:S04]  /*04b0*/  LEA R3, R2, R3, 0x2 ;  /* 0x0000000302037211 */ /* 0x000fc800078e10ff */
[----:B------:R-:W-:Y:S01]  /*04c0*/  ISETP.GE.AND P0, PT, R3, R0, PT ;  /* 0x000000000300720c */ /* 0x000fe20003f06270 */
[----:B--2---:R-:W-:-:S04]  /*04d0*/  HFMA2 R6, R9.H0_H0, R9.H0_H0, R6.H0_H0 ;  /* 0x2000000909067231 */ /* 0x004fc80000040806 */
[----:B---3--:R-:W-:-:S04]  /*04e0*/  HFMA2 R6, R13.H0_H0, R13.H0_H0, R6.H0_H0 ;  /* 0x2000000d0d067231 */ /* 0x008fc80000040806 */
[----:B----4-:R-:W-:-:S04]  /*04f0*/  HFMA2 R6, R15.H0_H0, R15.H0_H0, R6.H0_H0 ;  /* 0x2000000f0f067231 */ /* 0x010fc80000040806 */
[----:B-----5:R-:W-:Y:S01]  /*0500*/  HFMA2 R6, R17.H0_H0, R17.H0_H0, R6.H0_H0 ;  /* 0x2000001111067231 */ /* 0x020fe20000040806 */
[----:B------:R-:W-:Y:S06]  /*0510*/  @!P0 BRA `(.L_x_77) ;  /* 0xfffffffc00b48947 */ /* 0x000fec000383ffff */
.L_x_73:
[----:B------:R-:W-:Y:S05]  /*0520*/  BSYNC.RECONVERGENT B0 ;  /* 0x0000000000007941 */ /* 0x000fea0003800200 */
.L_x_72:
[----:B------:R-:W0:Y:S01]  /*0530*/  S2UR UR5, SR_CgaCtaId ;  /* 0x00000000000579c3 */ /* 0x000e220000008800 */
[----:B------:R-:W-:Y:S01]  /*0540*/  UMOV UR4, 0x400 ;  /* 0x0000040000047882 */ /* 0x000fe20000000000 */
[----:B------:R-:W-:Y:S01]  /*0550*/  ISETP.GE.U32.AND P0, PT, R2, 0x2, PT ;  /* 0x000000020200780c */ /* 0x000fe20003f06070 */
[----:B------:R-:W1:Y:S01]  /*0560*/  LDCU UR10, c[0x0][0x3a0] ;  /* 0x00007400ff0a77ac */ /* 0x000e620008000800 */
[----:B------:R-:W-:-:S04]  /*0570*/  PRMT R3, R6, 0x7610, R3 ;  /* 0x0000761006037816 */ /* 0x000fc80000000003 */
[----:B------:R-:W2:Y:S01]  /*0580*/  S2UR UR6, SR_CgaCtaId ;  /* 0x00000000000679c3 */ /* 0x000ea20000008800 */
[----:B0-----:R-:W-:-:S03]  /*0590*/  ULEA UR4, UR5, UR4, 0x18 ;  /* 0x0000000405047291 */ /* 0x001fc6000f8ec0ff */
[----:B------:R-:W-:-:S03]  /*05a0*/  UMOV UR5, 0x400 ;  /* 0x0000040000057882 */ /* 0x000fc60000000000 */
[----:B------:R-:W-:Y:S01]  /*05b0*/  LEA R6, R11, UR4, 0x1 ;  /* 0x000000040b067c11 */ /* 0x000fe2000f8e08ff */
[----:B--2---:R-:W-:-:S04]  /*05c0*/  ULEA UR5, UR6, UR5, 0x18 ;  /* 0x0000000506057291 */ /* 0x004fc8000f8ec0ff */
[----:B------:R0:W-:Y:S01]  /*05d0*/  STS.U16 [R6], R3 ;  /* 0x0000000306007388 */ /* 0x0001e20000000400 */
[----:B------:R-:W-:Y:S06]  /*05e0*/  BAR.SYNC.DEFER_BLOCKING 0x0 ;  /* 0x0000000000007b1d */ /* 0x000fec0000010000 */
[----:B-1----:R-:W-:Y:S05]  /*05f0*/  @!P0 BRA `(.L_x_78) ;  /* 0x0000000000348947 */ /* 0x002fea0003800000 */
[----:B------:R-:W-:-:S07]  /*0600*/  IMAD.MOV.U32 R0, RZ, RZ, R2 ;  /* 0x000000ffff007224 */ /* 0x000fce00078e0002 */
.L_x_79:
[----:B------:R-:W-:-:S04]  /*0610*/  SHF.R.U32.HI R8, RZ, 0x1, R0 ;  /* 0x00000001ff087819 */ /* 0x000fc80000011600 */
[----:B------:R-:W-:-:S13]  /*0620*/  ISETP.GE.U32.AND P0, PT, R11, R8, PT ;  /* 0x000000080b00720c */ /* 0x000fda0003f06070 */
[----:B0-----:R-:W-:Y:S01]  /*0630*/  @!P0 LOP3.LUT R3, R0, 0x7fe, RZ, 0xc0, !PT ;  /* 0x000007fe00038812 */ /* 0x001fe200078ec0ff */
[----:B------:R-:W-:Y:S04]  /*0640*/  @!P0 LDS.U16 R4, [R6] ;  /* 0x0000000006048984 */ /* 0x000fe80000000400 */
[----:B------:R-:W-:-:S06]  /*0650*/  @!P0 IMAD.IADD R3, R6, 0x1, R3 ;  /* 0x0000000106038824 */ /* 0x000fcc00078e0203 */
[----:B------:R-:W0:Y:S02]  /*0660*/  @!P0 LDS.U16 R3, [R3] ;  /* 0x0000000003038984 */ /* 0x000e240000000400 */
[----:B0-----:R-:W-:-:S05]  /*0670*/  @!P0 HADD2 R4, R4.H0_H0, R3.H0_H0 ;  /* 0x2000000304048230 */ /* 0x001fca0000000800 */
[----:B------:R1:W-:Y:S01]  /*0680*/  @!P0 STS.U16 [R6], R4 ;  /* 0x0000000406008388 */ /* 0x0003e20000000400 */
[----:B------:R-:W-:Y:S01]  /*0690*/  BAR.SYNC.DEFER_BLOCKING 0x0 ;  /* 0x0000000000007b1d */ /* 0x000fe20000010000 */
[----:B------:R-:W-:Y:S02]  /*06a0*/  ISETP.GT.U32.AND P0, PT, R0, 0x3, PT ;  /* 0x000000030000780c */ /* 0x000fe40003f04070 */
[----:B------:R-:W-:-:S11]  /*06b0*/  MOV R0, R8 ;  /* 0x0000000800007202 */ /* 0x000fd60000000f00 */
[----:B-1----:R-:W-:Y:S05]  /*06c0*/  @P0 BRA `(.L_x_79) ;  /* 0xfffffffc00d00947 */ /* 0x002fea000383ffff */
.L_x_78:
[----:B------:R-:W1:Y:S01]  /*06d0*/  LDS.U16 R0, [UR5] ;  /* 0x00000005ff007984 */ /* 0x000e620008000400 */
[----:B0-----:R-:W0:Y:S01]  /*06e0*/  I2F.F16 R3, UR10 ;  /* 0x0000000a00037d06 */ /* 0x001e220008200c00 */
[----:B------:R-:W2:Y:S01]  /*06f0*/  LDCU.U16 UR4, c[0x0][0x398] ;  /* 0x00007300ff0477ac */ /* 0x000ea20008000400 */
[----:B0-----:R-:W-:-:S06]  /*0700*/  HADD2.F32 R3, -RZ, R3.H0_H0 ;  /* 0x20000003ff037230 */ /* 0x001fcc0000004100 */
[----:B------:R-:W0:Y:S01]  /*0710*/  MUFU.RCP R5, R3 ;  /* 0x0000000300057308 */ /* 0x000e220000001000 */
[----:B-1----:R-:W-:-:S05]  /*0720*/  HADD2.F32 R0, -RZ, R0.H0_H0 ;  /* 0x20000000ff007230 */ /* 0x002fca0000004100 */
[----:B0-----:R-:W-:-:S05]  /*0730*/  FMUL R4, R0, R5 ;  /* 0x0000000500047220 */ /* 0x001fca0000400000 */
[----:B------:R-:W-:-:S05]  /*0740*/  F2FP.F16.F32.PACK_AB R6, RZ, R4 ;  /* 0x00000004ff06723e */ /* 0x000fca00000000ff */
[C---:B------:R-:W-:Y:S02]  /*0750*/  HSETP2.GEU.AND P1, PT, |R6|.reuse.H0_H0, 8.523464202880859375e-06, 8.523464202880859375e-06, PT ;  /* 0x008f008f06007434 */ /* 0x040fe40003f2ea00 */
[----:B------:R-:W-:-:S05]  /*0760*/  HSETP2.GT.AND P0, PT, |R6|.H0_H0, RZ.H0_H0, PT ;  /* 0x200000ff06007234 */ /* 0x000fca0003f04a00 */
[----:B------:R-:W-:-:S13]  /*0770*/  PLOP3.LUT P0, PT, P1, P0, PT, 0xf2, 0x2f ;  /* 0x00000000002f781c */ /* 0x000fda0000f01e72 */
[----:B------:R-:W-:-:S04]  /*0780*/  @!P0 FFMA R0, -R3, R4, R0 ;  /* 0x0000000403008223 */ /* 0x000fc80000000100 */
[----:B------:R-:W-:-:S05]  /*0790*/  @!P0 FFMA R0, R5, R0, R4 ;  /* 0x0000000005008223 */ /* 0x000fca0000000004 */
[----:B------:R-:W-:Y:S02]  /*07a0*/  @!P0 F2FP.F16.F32.PACK_AB R6, RZ, R0 ;  /* 0x00000000ff06823e */ /* 0x000fe400000000ff */
[----:B------:R-:W-:-:S03]  /*07b0*/  ISETP.GE.AND P0, PT, R11, UR10, PT ;  /* 0x0000000a0b007c0c */ /* 0x000fc6000bf06270 */
[----:B--2---:R-:W-:-:S05]  /*07c0*/  HADD2 R6, R6.H0_H0, UR4.H0_H0 ;  /* 0x2000000406067e30 */ /* 0x004fca0008000800 */
[----:B------:R-:W-:-:S04]  /*07d0*/  HADD2.F32 R3, -RZ, R6.H0_H0 ;  /* 0x20000006ff037230 */ /* 0x000fc80000004100 */
[----:B------:R0:W1:Y:S01]  /*07e0*/  MUFU.RSQ R4, R3 ;  /* 0x0000000300047308 */ /* 0x0000620000001400 */
[----:B------:R-:W-:-:S05]  /*07f0*/  VIADD R0, R3, 0xf3000000 ;  /* 0xf300000003007836 */ /* 0x000fca0000000000 */
[----:B------:R-:W-:-:S13]  /*0800*/  ISETP.GT.U32.AND P1, PT, R0, 0x727fffff, PT ;  /* 0x727fffff0000780c */ /* 0x000fda0003f24070 */
[----:B01----:R-:W-:Y:S05]  /*0810*/  @!P1 BRA `(.L_x_80) ;  /* 0x0000000000109947 */ /* 0x003fea0003800000 */
[----:B------:R-:W-:-:S07]  /*0820*/  MOV R6, 0x840 ;  /* 0x0000084000067802 */ /* 0x000fce0000000f00 */
[----:B------:R-:W-:Y:S05]  /*0830*/  CALL.REL.NOINC `($__internal_4_$__cuda_sm20_sqrt_rn_f32_slowpath) ;  /* 0x0000000800787944 */ /* 0x000fea0003c00000 */
[----:B------:R-:W-:Y:S01]  /*0840*/  IMAD.MOV.U32 R0, RZ, RZ, R3 ;  /* 0x000000ffff007224 */ /* 0x000fe200078e0003 */
[----:B------:R-:W-:Y:S06]  /*0850*/  BRA `(.L_x_81) ;  /* 0x0000000000107947 */ /* 0x000fec0003800000 */
.L_x_80:
[----:B------:R-:W-:Y:S01]  /*0860*/  FMUL.FTZ R0, R3, R4 ;  /* 0x0000000403007220 */ /* 0x000fe20000410000 */
[----:B------:R-:W-:-:S03]  /*0870*/  FMUL.FTZ R4, R4, 0.5 ;  /* 0x3f00000004047820 */ /* 0x000fc60000410000 */
[----:B------:R-:W-:-:S04]  /*0880*/  FFMA R3, -R0, R0, R3 ;  /* 0x0000000000037223 */ /* 0x000fc80000000103 */
[----:B------:R-:W-:-:S07]  /*0890*/  FFMA R0, R3, R4, R0 ;  /* 0x0000000403007223 */ /* 0x000fce0000000000 */
.L_x_81:
[----:B------:R-:W-:Y:S05]  /*08a0*/  @P0 EXIT ;  /* 0x000000000000094d */ /* 0x000fea0003800000 */
[----:B------:R-:W0:Y:S01]  /*08b0*/  I2F.U32.RP R9, R2 ;  /* 0x0000000200097306 */ /* 0x000e220000209000 */
[----:B------:R-:W1:Y:S01]  /*08c0*/  LDC R8, c[0x0][0x3a0] ;  /* 0x0000e800ff087b82 */ /* 0x000e620000000800 */
[----:B------:R-:W-:Y:S01]  /*08d0*/  IMAD.IADD R7, R11, 0x1, R2 ;  /* 0x000000010b077824 */ /* 0x000fe200078e0202 */
[----:B------:R-:W-:Y:S01]  /*08e0*/  ISETP.NE.U32.AND P2, PT, R2, RZ, PT ;  /* 0x000000ff0200720c */ /* 0x000fe20003f45070 */
[----:B------:R-:W-:Y:S01]  /*08f0*/  BSSY.RECONVERGENT B0, `(.L_x_82) ;  /* 0x000003a000007945 */ /* 0x000fe20003800200 */
[----:B------:R-:W-:-:S05]  /*0900*/  F2FP.F16.F32.PACK_AB R0, RZ, R0 ;  /* 0x00000000ff00723e */ /* 0x000fca00000000ff */
[----:B------:R-:W-:Y:S01]  /*0910*/  HADD2.F32 R0, -RZ, R0.H0_H0 ;  /* 0x20000000ff007230 */ /* 0x000fe20000004100 */
[----:B0-----:R-:W0:Y:S01]  /*0920*/  MUFU.RCP R9, R9 ;  /* 0x0000000900097308 */ /* 0x001e220000001000 */
[CC--:B-1----:R-:W-:Y:S02]  /*0930*/  ISETP.GE.AND P0, PT, R7.reuse, R8.reuse, PT ;  /* 0x000000080700720c */ /* 0x0c2fe40003f06270 */
[----:B------:R-:W-:Y:S02]  /*0940*/  VIMNMX R3, PT, PT, R7, R8, !PT ;  /* 0x0000000807037248 */ /* 0x000fe40007fe0100 */
[----:B------:R-:W-:Y:S02]  /*0950*/  SEL R6, RZ, 0x1, P0 ;  /* 0x00000001ff067807 */ /* 0x000fe40000000000 */
[----:B0-----:R-:W-:Y:S02]  /*0960*/  IADD3 R4, PT, PT, R9, 0xffffffe, RZ ;  /* 0x0ffffffe09047810 */ /* 0x001fe40007ffe0ff */
[----:B------:R-:W-:-:S02]  /*0970*/  IADD3 R3, PT, PT, R3, -R7, -R6 ;  /* 0x8000000703037210 */ /* 0x000fc40007ffe806 */
[----:B------:R0:W1:Y:S02]  /*0980*/  F2I.FTZ.U32.TRUNC.NTZ R5, R4 ;  /* 0x0000000400057305 */ /* 0x000064000021f000 */
[----:B0-----:R-:W-:Y:S02]  /*0990*/  HFMA2 R4, -RZ, RZ, 0, 0 ;  /* 0x00000000ff047431 */ /* 0x001fe400000001ff */
[----:B-1----:R-:W-:-:S04]  /*09a0*/  IMAD.MOV R13, RZ, RZ, -R5 ;  /* 0x000000ffff0d7224 */ /* 0x002fc800078e0a05 */
        /* <DEDUP_REMOVED lines=12> */
[C---:B------:R-:W-:Y:S02]  /*0a70*/  LOP3.LUT R3, R9.reuse, 0x3, RZ, 0xc0, !PT ;  /* 0x0000000309037812 */ /* 0x040fe400078ec0ff */
[----:B------:R-:W-:Y:S02]  /*0a80*/  ISETP.GE.U32.AND P2, PT, R9, 0x3, PT ;  /* 0x000000030900780c */ /* 0x000fe40003f46070 */
[----:B------:R-:W-:Y:S02]  /*0a90*/  ISETP.NE.AND P0, PT, R3, 0x3, PT ;  /* 0x000000030300780c */ /* 0x000fe40003f05270 */
[----:B------:R0:W1:Y:S11]  /*0aa0*/  MUFU.RCP R3, R0 ;  /* 0x0000000000037308 */ /* 0x0000760000001000 */
[----:B0-----:R-:W-:Y:S05]  /*0ab0*/  @!P0 BRA `(.L_x_83) ;  /* 0x0000000000748947 */ /* 0x001fea0003800000 */
[----:B------:R-:W0:Y:S01]  /*0ac0*/  LDC.64 R12, c[0x0][0x390] ;  /* 0x0000e400ff0c7b82 */ /* 0x000e220000000a00 */
[----:B------:R-:W-:Y:S01]  /*0ad0*/  IADD3 R9, PT, PT, R9, 0x1, RZ ;  /* 0x0000000109097810 */ /* 0x000fe20007ffe0ff */
[----:B------:R-:W-:-:S03]  /*0ae0*/  IMAD R15, R8, UR7, R11 ;  /* 0x00000007080f7c24 */ /* 0x000fc6000f8e020b */
[----:B------:R-:W-:-:S03]  /*0af0*/  LOP3.LUT R10, R9, 0x3, RZ, 0xc0, !PT ;  /* 0x00000003090a7812 */ /* 0x000fc600078ec0ff */
[----:B------:R-:W2:Y:S08]  /*0b00*/  LDC.64 R6, c[0x0][0x388] ;  /* 0x0000e200ff067b82 */ /* 0x000eb00000000a00 */
[----:B------:R-:W3:Y:S01]  /*0b10*/  LDC.64 R4, c[0x0][0x380] ;  /* 0x0000e000ff047b82 */ /* 0x000ee20000000a00 */
[----:B0-----:R-:W-:-:S04]  /*0b20*/  IMAD.WIDE.U32 R8, R11, 0x2, R12 ;  /* 0x000000020b087825 */ /* 0x001fc800078e000c */
[----:B------:R-:W-:Y:S02]  /*0b30*/  IMAD R11, R10, R2, R11 ;  /* 0x000000020a0b7224 */ /* 0x000fe400078e020b */
[----:B------:R-:W-:-:S07]  /*0b40*/  IMAD.MOV R10, RZ, RZ, -R10 ;  /* 0x000000ffff0a7224 */ /* 0x000fce00078e0a0a */
.L_x_84:
[----:B--2---:R-:W-:Y:S01]  /*0b50*/  IMAD.WIDE R12, R15, 0x2, R6 ;  /* 0x000000020f0c7825 */ /* 0x004fe200078e0206 */
[----:B------:R0:W2:Y:S05]  /*0b60*/  LDG.E.U16 R16, desc[UR8][R8.64] ;  /* 0x0000000808107981 */ /* 0x0000aa000c1e1500 */
[----:B------:R-:W4:Y:S01]  /*0b70*/  LDG.E.U16 R12, desc[UR8][R12.64] ;  /* 0x000000080c0c7981 */ /* 0x000f22000c1e1500 */
[----:B------:R-:W-:Y:S02]  /*0b80*/  VIADD R10, R10, 0x1 ;  /* 0x000000010a0a7836 */ /* 0x000fe40000000000 */
[----:B0-----:R-:W-:-:S04]  /*0b90*/  IMAD.WIDE.U32 R8, R2, 0x2, R8 ;  /* 0x0000000202087825 */ /* 0x001fc800078e0008 */
[----:B----4-:R-:W-:-:S05]  /*0ba0*/  HADD2.F32 R17, -RZ, R12.H0_H0 ;  /* 0x2000000cff117230 */ /* 0x010fca0000004100 */
[----:B-1----:R-:W-:-:S05]  /*0bb0*/  FMUL R18, R3, R17 ;  /* 0x0000001103127220 */ /* 0x002fca0000400000 */
[----:B------:R-:W-:-:S05]  /*0bc0*/  F2FP.F16.F32.PACK_AB R13, RZ, R18 ;  /* 0x00000012ff0d723e */ /* 0x000fca00000000ff */
[C---:B------:R-:W-:Y:S02]  /*0bd0*/  HSETP2.GEU.AND P1, PT, |R13|.reuse.H0_H0, 8.523464202880859375e-06, 8.523464202880859375e-06, PT ;  /* 0x008f008f0d007434 */ /* 0x040fe40003f2ea00 */
[----:B------:R-:W-:-:S05]  /*0be0*/  HSETP2.GT.AND P0, PT, |R13|.H0_H0, RZ.H0_H0, PT ;  /* 0x200000ff0d007234 */ /* 0x000fca0003f04a00 */
[----:B------:R-:W-:-:S13]  /*0bf0*/  PLOP3.LUT P0, PT, P1, P0, PT, 0xf2, 0x2f ;  /* 0x00000000002f781c */ /* 0x000fda0000f01e72 */
[----:B------:R-:W-:-:S04]  /*0c00*/  @!P0 FFMA R14, -R0, R18, R17 ;  /* 0x00000012000e8223 */ /* 0x000fc80000000111 */
[----:B------:R-:W-:-:S05]  /*0c10*/  @!P0 FFMA R14, R3, R14, R18 ;  /* 0x0000000e030e8223 */ /* 0x000fca0000000012 */
[----:B------:R-:W-:-:S05]  /*0c20*/  @!P0 F2FP.F16.F32.PACK_AB R13, RZ, R14 ;  /* 0x0000000eff0d823e */ /* 0x000fca00000000ff */
[----:B--2---:R-:W-:Y:S02]  /*0c30*/  HMUL2 R16, R13.H0_H0, R16.H0_H0 ;  /* 0x200000100d107232 */ /* 0x004fe40000000800 */
[----:B---3--:R-:W-:-:S05]  /*0c40*/  IMAD.WIDE R12, R15, 0x2, R4 ;  /* 0x000000020f0c7825 */ /* 0x008fca00078e0204 */
[----:B------:R0:W-:Y:S01]  /*0c50*/  STG.E.U16 desc[UR8][R12.64], R16 ;  /* 0x000000100c007986 */ /* 0x0001e2000c101508 */
[----:B------:R-:W-:Y:S02]  /*0c60*/  ISETP.NE.AND P0, PT, R10, RZ, PT ;  /* 0x000000ff0a00720c */ /* 0x000fe40003f05270 */
[----:B------:R-:W-:-:S11]  /*0c70*/  IADD3 R15, PT, PT, R2, R15, RZ ;  /* 0x0000000f020f7210 */ /* 0x000fd60007ffe0ff */
[----:B0-----:R-:W-:Y:S05]  /*0c80*/  @P0 BRA `(.L_x_84) ;  /* 0xfffffffc00b00947 */ /* 0x001fea000383ffff */
.L_x_83:
[----:B------:R-:W-:Y:S05]  /*0c90*/  BSYNC.RECONVERGENT B0 ;  /* 0x0000000000007941 */ /* 0x000fea0003800200 */
.L_x_82:
[----:B------:R-:W-:Y:S05]  /*0ca0*/  @!P2 EXIT ;  /* 0x000000000000a94d */ /* 0x000fea0003800000 */
[----:B------:R-:W0:Y:S01]  /*0cb0*/  LDC R12, c[0x0][0x3a0] ;  /* 0x0000e800ff0c7b82 */ /* 0x000e220000000800 */
[----:B------:R-:W-:-:S07]  /*0cc0*/  IMAD.SHL.U32 R10, R2, 0x2, RZ ;  /* 0x00000002020a7824 */ /* 0x000fce00078e00ff */
[----:B------:R-:W2:Y:S08]  /*0cd0*/  LDC.64 R4, c[0x0][0x388] ;  /* 0x0000e200ff047b82 */ /* 0x000eb00000000a00 */
[----:B------:R-:W3:Y:S08]  /*0ce0*/  LDC.64 R6, c[0x0][0x380] ;  /* 0x0000e000ff067b82 */ /* 0x000ef00000000a00 */
[----:B------:R-:W4:Y:S02]  /*0cf0*/  LDC.64 R8, c[0x0][0x390] ;  /* 0x0000e400ff087b82 */ /* 0x000f240000000a00 */
.L_x_85:
[----:B0-----:R-:W-:-:S04]  /*0d00*/  IMAD R19, R12, UR7, R11 ;  /* 0x000000070c137c24 */ /* 0x001fc8000f8e020b */
[----:B--2---:R-:W-:-:S05]  /*0d10*/  IMAD.WIDE R14, R19, 0x2, R4 ;  /* 0x00000002130e7825 */ /* 0x004fca00078e0204 */
[----:B------:R-:W2:Y:S01]  /*0d20*/  LDG.E.U16 R13, desc[UR8][R14.64] ;  /* 0x000000080e0d7981 */ /* 0x000ea2000c1e1500 */
[----:B----4-:R-:W-:-:S06]  /*0d30*/  IMAD.WIDE.U32 R16, R11, 0x2, R8 ;  /* 0x000000020b107825 */ /* 0x010fcc00078e0008 */
[----:B------:R-:W4:Y:S01]  /*0d40*/  LDG.E.U16 R16, desc[UR8][R16.64] ;  /* 0x0000000810107981 */ /* 0x000f22000c1e1500 */
[----:B------:R-:W-:Y:S02]  /*0d50*/  IMAD.IADD R11, R2, 0x1, R11 ;  /* 0x00000001020b7824 */ /* 0x000fe400078e020b */
[----:B--2---:R-:W-:-:S05]  /*0d60*/  HADD2.F32 R21, -RZ, R13.H0_H0 ;  /* 0x2000000dff157230 */ /* 0x004fca0000004100 */
[----:B-1----:R-:W-:-:S05]  /*0d70*/  FMUL R20, R3, R21 ;  /* 0x0000001503147220 */ /* 0x002fca0000400000 */
[----:B------:R-:W-:-:S05]  /*0d80*/  F2FP.F16.F32.PACK_AB R13, RZ, R20 ;  /* 0x00000014ff0d723e */ /* 0x000fca00000000ff */
[C---:B------:R-:W-:Y:S02]  /*0d90*/  HSETP2.GEU.AND P1, PT, |R13|.reuse.H0_H0, 8.523464202880859375e-06, 8.523464202880859375e-06, PT ;  /* 0x008f008f0d007434 */ /* 0x040fe40003f2ea00 */
[----:B------:R-:W-:-:S05]  /*0da0*/  HSETP2.GT.AND P0, PT, |R13|.H0_H0, RZ.H0_H0, PT ;  /* 0x200000ff0d007234 */ /* 0x000fca0003f04a00 */
[----:B------:R-:W-:-:S13]  /*0db0*/  PLOP3.LUT P0, PT, P1, P0, PT, 0xf2, 0x2f ;  /* 0x00000000002f781c */ /* 0x000fda0000f01e72 */
[----:B------:R-:W-:-:S04]  /*0dc0*/  @!P0 FFMA R18, -R0, R20, R21 ;  /* 0x0000001400128223 */ /* 0x000fc80000000115 */
[----:B------:R-:W-:-:S05]  /*0dd0*/  @!P0 FFMA R18, R3, R18, R20 ;  /* 0x0000001203128223 */ /* 0x000fca0000000014 */
[----:B------:R-:W-:Y:S02]  /*0de0*/  @!P0 F2FP.F16.F32.PACK_AB R13, RZ, R18 ;  /* 0x00000012ff0d823e */ /* 0x000fe400000000ff */
[----:B------:R-:W-:-:S03]  /*0df0*/  IADD3 R14, P0, PT, R10, R14, RZ ;  /* 0x0000000e0a0e7210 */ /* 0x000fc60007f1e0ff */
[----:B----4-:R-:W-:Y:S02]  /*0e00*/  HMUL2 R13, R13.H0_H0, R16.H0_H0 ;  /* 0x200000100d0d7232 */ /* 0x010fe40000000800 */
[----:B---3--:R-:W-:Y:S01]  /*0e10*/  IMAD.WIDE R16, R19, 0x2, R6 ;  /* 0x0000000213107825 */ /* 0x008fe200078e0206 */
[----:B------:R-:W-:Y:S02]  /*0e20*/  IADD3.X R15, PT, PT, RZ, R15, RZ, P0, !PT ;  /* 0x0000000fff0f7210 */ /* 0x000fe400007fe4ff */
[----:B------:R-:W-:-:S05]  /*0e30*/  PRMT R19, R13, 0x7610, R19 ;  /* 0x000076100d137816 */ /* 0x000fca0000000013 */
[----:B------:R0:W-:Y:S04]  /*0e40*/  STG.E.U16 desc[UR8][R16.64], R19 ;  /* 0x0000001310007986 */ /* 0x0001e8000c101508 */
[----:B------:R-:W2:Y:S01]  /*0e50*/  LDG.E.U16 R13, desc[UR8][R14.64] ;  /* 0x000000080e0d7981 */ /* 0x000ea2000c1e1500 */
[----:B0-----:R-:W-:-:S06]  /*0e60*/  IMAD.WIDE.U32 R18, R11, 0x2, R8 ;  /* 0x000000020b127825 */ /* 0x001fcc00078e0008 */
[----:B------:R-:W3:Y:S01]  /*0e70*/  LDG.E.U16 R18, desc[UR8][R18.64] ;  /* 0x0000000812127981 */ /* 0x000ee2000c1e1500 */
[----:B------:R-:W-:Y:S01]  /*0e80*/  IADD3 R11, PT, PT, R11, R2, RZ ;  /* 0x000000020b0b7210 */ /* 0x000fe20007ffe0ff */
[----:B--2---:R-:W-:-:S05]  /*0e90*/  HADD2.F32 R21, -RZ, R13.H0_H0 ;  /* 0x2000000dff157230 */ /* 0x004fca0000004100 */
[----:B------:R-:W-:-:S05]  /*0ea0*/  FMUL R22, R3, R21 ;  /* 0x0000001503167220 */ /* 0x000fca0000400000 */
[----:B------:R-:W-:-:S05]  /*0eb0*/  F2FP.F16.F32.PACK_AB R13, RZ, R22 ;  /* 0x00000016ff0d723e */ /* 0x000fca00000000ff */
[C---:B------:R-:W-:Y:S02]  /*0ec0*/  HSETP2.GEU.AND P1, PT, |R13|.reuse.H0_H0, 8.523464202880859375e-06, 8.523464202880859375e-06, PT ;  /* 0x008f008f0d007434 */ /* 0x040fe40003f2ea00 */
[----:B------:R-:W-:-:S05]  /*0ed0*/  HSETP2.GT.AND P0, PT, |R13|.H0_H0, RZ.H0_H0, PT ;  /* 0x200000ff0d007234 */ /* 0x000fca0003f04a00 */
[----:B------:R-:W-:Y:S02]  /*0ee0*/  PLOP3.LUT P0, PT, P1, P0, PT, 0xf2, 0x2f ;  /* 0x00000000002f781c */ /* 0x000fe40000f01e72 */
[----:B------:R-:W-:-:S05]  /*0ef0*/  IADD3 R14, P1, PT, R10, R14, RZ ;  /* 0x0000000e0a0e7210 */ /* 0x000fca0007f3e0ff */
[----:B------:R-:W-:-:S06]  /*0f00*/  IMAD.X R15, RZ, RZ, R15, P1 ;  /* 0x000000ffff0f7224 */ /* 0x000fcc00008e060f */
[----:B------:R-:W-:-:S04]  /*0f10*/  @!P0 FFMA R20, -R0, R22, R21 ;  /* 0x0000001600148223 */ /* 0x000fc80000000115 */
[----:B------:R-:W-:-:S05]  /*0f20*/  @!P0 FFMA R20, R3, R20, R22 ;  /* 0x0000001403148223 */ /* 0x000fca0000000016 */
[----:B------:R-:W-:Y:S02]  /*0f30*/  @!P0 F2FP.F16.F32.PACK_AB R13, RZ, R20 ;  /* 0x00000014ff0d823e */ /* 0x000fe400000000ff */
[----:B------:R-:W-:-:S03]  /*0f40*/  IADD3 R16, P0, PT, R10, R16, RZ ;  /* 0x000000100a107210 */ /* 0x000fc60007f1e0ff */
[----:B---3--:R-:W-:Y:S01]  /*0f50*/  HMUL2 R13, R13.H0_H0, R18.H0_H0 ;  /* 0x200000120d0d7232 */ /* 0x008fe20000000800 */
[----:B------:R-:W-:-:S04]  /*0f60*/  IADD3.X R17, PT, PT, RZ, R17, RZ, P0, !PT ;  /* 0x00000011ff117210 */ /* 0x000fc800007fe4ff */
[----:B------:R-:W-:-:S05]  /*0f70*/  PRMT R19, R13, 0x7610, R19 ;  /* 0x000076100d137816 */ /* 0x000fca0000000013 */
[----:B------:R0:W-:Y:S04]  /*0f80*/  STG.E.U16 desc[UR8][R16.64], R19 ;  /* 0x0000001310007986 */ /* 0x0001e8000c101508 */
[----:B------:R-:W2:Y:S01]  /*0f90*/  LDG.E.U16 R13, desc[UR8][R14.64] ;  /* 0x000000080e0d7981 */ /* 0x000ea2000c1e1500 */
[----:B0-----:R-:W-:-:S06]  /*0fa0*/  IMAD.WIDE.U32 R18, R11, 0x2, R8 ;  /* 0x000000020b127825 */ /* 0x001fcc00078e0008 */
[----:B------:R-:W3:Y:S01]  /*0fb0*/  LDG.E.U16 R18, desc[UR8][R18.64] ;  /* 0x0000000812127981 */ /* 0x000ee2000c1e1500 */
[----:B--2---:R-:W-:-:S05]  /*0fc0*/  HADD2.F32 R21, -RZ, R13.H0_H0 ;  /* 0x2000000dff157230 */ /* 0x004fca0000004100 */
[----:B------:R-:W-:-:S05]  /*0fd0*/  FMUL R22, R3, R21 ;  /* 0x0000001503167220 */ /* 0x000fca0000400000 */
[----:B------:R-:W-:-:S05]  /*0fe0*/  F2FP.F16.F32.PACK_AB R13, RZ, R22 ;  /* 0x00000016ff0d723e */ /* 0x000fca00000000ff */
[C---:B------:R-:W-:Y:S02]  /*0ff0*/  HSETP2.GEU.AND P1, PT, |R13|.reuse.H0_H0, 8.523464202880859375e-06, 8.523464202880859375e-06, PT ;  /* 0x008f008f0d007434 */ /* 0x040fe40003f2ea00 */
[----:B------:R-:W-:-:S05]  /*1000*/  HSETP2.GT.AND P0, PT, |R13|.H0_H0, RZ.H0_H0, PT ;  /* 0x200000ff0d007234 */ /* 0x000fca0003f04a00 */
[----:B------:R-:W-:Y:S02]  /*1010*/  PLOP3.LUT P0, PT, P1, P0, PT, 0xf2, 0x2f ;  /* 0x00000000002f781c */ /* 0x000fe40000f01e72 */
[----:B------:R-:W-:-:S04]  /*1020*/  IADD3 R14, P1, PT, R10, R14, RZ ;  /* 0x0000000e0a0e7210 */ /* 0x000fc80007f3e0ff */
[----:B------:R-:W-:-:S07]  /*1030*/  IADD3.X R15, PT, PT, RZ, R15, RZ, P1, !PT ;  /* 0x0000000fff0f7210 */ /* 0x000fce0000ffe4ff */
[----:B------:R-:W-:-:S04]  /*1040*/  @!P0 FFMA R20, -R0, R22, R21 ;  /* 0x0000001600148223 */ /* 0x000fc80000000115 */
[----:B------:R-:W-:-:S05]  /*1050*/  @!P0 FFMA R20, R3, R20, R22 ;  /* 0x0000001403148223 */ /* 0x000fca0000000016 */
[----:B------:R-:W-:Y:S02]  /*1060*/  @!P0 F2FP.F16.F32.PACK_AB R13, RZ, R20 ;  /* 0x00000014ff0d823e */ /* 0x000fe400000000ff */
[----:B------:R-:W-:-:S03]  /*1070*/  IADD3 R16, P0, PT, R10, R16, RZ ;  /* 0x000000100a107210 */ /* 0x000fc60007f1e0ff */
[----:B---3--:R-:W-:Y:S02]  /*1080*/  HMUL2 R13, R13.H0_H0, R18.H0_H0 ;  /* 0x200000120d0d7232 */ /* 0x008fe40000000800 */
[----:B------:R-:W-:-:S03]  /*1090*/  IMAD.X R17, RZ, RZ, R17, P0 ;  /* 0x000000ffff117224 */ /* 0x000fc600000e0611 */
[----:B------:R-:W-:-:S05]  /*10a0*/  PRMT R19, R13, 0x7610, R19 ;  /* 0x000076100d137816 */ /* 0x000fca0000000013 */
[----:B------:R0:W-:Y:S04]  /*10b0*/  STG.E.U16 desc[UR8][R16.64], R19 ;  /* 0x0000001310007986 */ /* 0x0001e8000c101508 */
[----:B------:R-:W2:Y:S01]  /*10c0*/  LDG.E.U16 R14, desc[UR8][R14.64] ;  /* 0x000000080e0e7981 */ /* 0x000ea2000c1e1500 */
[----:B------:R-:W-:-:S04]  /*10d0*/  IMAD.IADD R13, R11, 0x1, R2 ;  /* 0x000000010b0d7824 */ /* 0x000fc800078e0202 */
[----:B0-----:R-:W-:-:S06]  /*10e0*/  IMAD.WIDE.U32 R18, R13, 0x2, R8 ;  /* 0x000000020d127825 */ /* 0x001fcc00078e0008 */
[----:B------:R-:W3:Y:S01]  /*10f0*/  LDG.E.U16 R18, desc[UR8][R18.64] ;  /* 0x0000000812127981 */ /* 0x000ee2000c1e1500 */
[----:B--2---:R-:W-:-:S05]  /*1100*/  HADD2.F32 R21, -RZ, R14.H0_H0 ;  /* 0x2000000eff157230 */ /* 0x004fca0000004100 */
[----:B------:R-:W-:-:S05]  /*1110*/  FMUL R22, R3, R21 ;  /* 0x0000001503167220 */ /* 0x000fca0000400000 */
        /* <DEDUP_REMOVED lines=8> */
[----:B---3--:R-:W-:Y:S01]  /*11a0*/  HMUL2 R11, R11.H0_H0, R18.H0_H0 ;  /* 0x200000120b0b7232 */ /* 0x008fe20000000800 */
[----:B------:R-:W-:-:S04]  /*11b0*/  IADD3.X R15, PT, PT, RZ, R17, RZ, P0, !PT ;  /* 0x00000011ff0f7210 */ /* 0x000fc800007fe4ff */
[----:B------:R-:W-:Y:S01]  /*11c0*/  PRMT R16, R11, 0x7610, R16 ;  /* 0x000076100b107816 */ /* 0x000fe20000000010 */
[----:B------:R-:W-:-:S04]  /*11d0*/  IMAD.IADD R11, R13, 0x1, R2 ;  /* 0x000000010d0b7824 */ /* 0x000fc800078e0202 */
[----:B------:R0:W-:Y:S01]  /*11e0*/  STG.E.U16 desc[UR8][R14.64], R16 ;  /* 0x000000100e007986 */ /* 0x0001e2000c101508 */
[----:B------:R-:W-:-:S13]  /*11f0*/  ISETP.GE.AND P0, PT, R11, R12, PT ;  /* 0x0000000c0b00720c */ /* 0x000fda0003f06270 */
[----:B0-----:R-:W-:Y:S05]  /*1200*/  @!P0 BRA `(.L_x_85) ;  /* 0xfffffff800bc8947 */ /* 0x001fea000383ffff */
[----:B------:R-:W-:Y:S05]  /*1210*/  EXIT ;  /* 0x000000000000794d */ /* 0x000fea0003800000 */
        .weak           $__internal_4_$__cuda_sm20_sqrt_rn_f32_slowpath
        .type           $__internal_4_$__cuda_sm20_sqrt_rn_f32_slowpath,@function
        .size           $__internal_4_$__cuda_sm20_sqrt_rn_f32_slowpath,(.L_x_108 - $__internal_4_$__cuda_sm20_sqrt_rn_f32_slowpath)
$__internal_4_$__cuda_sm20_sqrt_rn_f32_slowpath:
[----:B------:R-:W-:-:S13]  /*1220*/  LOP3.LUT P1, RZ, R3, 0x7fffffff, RZ, 0xc0, !PT ;  /* 0x7fffffff03ff7812 */ /* 0x000fda000782c0ff */
[----:B------:R-:W-:Y:S05]  /*1230*/  @!P1 BRA `(.L_x_86) ;  /* 0x0000000000489947 */ /* 0x000fea0003800000 */
[----:B------:R-:W-:Y:S02]  /*1240*/  FSETP.GEU.FTZ.AND P1, PT, R3, RZ, PT ;  /* 0x000000ff0300720b */ /* 0x000fe40003f3e000 */
[----:B------:R-:W-:-:S11]  /*1250*/  MOV R0, R3 ;  /* 0x0000000300007202 */ /* 0x000fd60000000f00 */
[----:B------:R-:W-:Y:S01]  /*1260*/  @!P1 IMAD.MOV.U32 R3, RZ, RZ, 0x7fffffff ;  /* 0x7fffffffff039424 */ /* 0x000fe200078e00ff */
[----:B------:R-:W-:Y:S06]  /*1270*/  @!P1 BRA `(.L_x_86) ;  /* 0x0000000000389947 */ /* 0x000fec0003800000 */
[----:B------:R-:W-:-:S13]  /*1280*/  FSETP.GTU.FTZ.AND P1, PT, |R0|, +INF , PT ;  /* 0x7f8000000000780b */ /* 0x000fda0003f3c200 */
[----:B------:R-:W-:Y:S01]  /*1290*/  @P1 FADD.FTZ R3, R0, 1 ;  /* 0x3f80000000031421 */ /* 0x000fe20000010000 */
[----:B------:R-:W-:Y:S06]  /*12a0*/  @P1 BRA `(.L_x_86) ;  /* 0x00000000002c1947 */ /* 0x000fec0003800000 */
[----:B------:R-:W-:-:S13]  /*12b0*/  FSETP.NEU.FTZ.AND P1, PT, |R0|, +INF , PT ;  /* 0x7f8000000000780b */ /* 0x000fda0003f3d200 */
[----:B------:R-:W-:Y:S01]  /*12c0*/  @!P1 MOV R3, R0 ;  /* 0x0000000000039202 */ /* 0x000fe20000000f00 */
[----:B------:R-:W-:Y:S06]  /*12d0*/  @!P1 BRA `(.L_x_86) ;  /* 0x0000000000209947 */ /* 0x000fec0003800000 */
[----:B------:R-:W-:-:S04]  /*12e0*/  FFMA R0, R0, 1.84467440737095516160e+19, RZ ;  /* 0x5f80000000007823 */ /* 0x000fc800000000ff */
[----:B------:R-:W0:Y:S02]  /*12f0*/  MUFU.RSQ R3, R0 ;  /* 0x0000000000037308 */ /* 0x000e240000001400 */
[----:B0-----:R-:W-:Y:S01]  /*1300*/  FMUL.FTZ R5, R0, R3 ;  /* 0x0000000300057220 */ /* 0x001fe20000410000 */
[----:B------:R-:W-:-:S03]  /*1310*/  FMUL.FTZ R3, R3, 0.5 ;  /* 0x3f00000003037820 */ /* 0x000fc60000410000 */
[----:B------:R-:W-:-:S04]  /*1320*/  FADD.FTZ R4, -R5, -RZ ;  /* 0x800000ff05047221 */ /* 0x000fc80000010100 */
[----:B------:R-:W-:-:S04]  /*1330*/  FFMA R4, R5, R4, R0 ;  /* 0x0000000405047223 */ /* 0x000fc80000000000 */
[----:B------:R-:W-:-:S04]  /*1340*/  FFMA R3, R4, R3, R5 ;  /* 0x0000000304037223 */ /* 0x000fc80000000005 */
[----:B------:R-:W-:-:S07]  /*1350*/  FMUL.FTZ R3, R3, 2.3283064365386962891e-10 ;  /* 0x2f80000003037820 */ /* 0x000fce0000410000 */
.L_x_86:
[----:B------:R-:W-:Y:S02]  /*1360*/  HFMA2 R5, -RZ, RZ, 0, 0 ;  /* 0x00000000ff057431 */ /* 0x000fe400000001ff */
[----:B------:R-:W-:-:S04]  /*1370*/  IMAD.MOV.U32 R4, RZ, RZ, R6 ;  /* 0x000000ffff047224 */ /* 0x000fc800078e0006 */
[----:B------:R-:W-:Y:S05]  /*1380*/  RET.REL.NODEC R4 `(rms_norm_f16) ;  /* 0xffffffec041c7950 */ /* 0x000fea0003c3ffff */
.L_x_87:
        /* <DEDUP_REMOVED lines=15> */
.L_x_108:


//--------------------- .text.rms_norm_bf16       --------------------------
	.section	.text.rms_norm_bf16,"ax",@progbits
	.align	128
        .global         rms_norm_bf16
        .type           rms_norm_bf16,@function
        .size           rms_norm_bf16,(.L_x_109 - rms_norm_bf16)
        .other          rms_norm_bf16,@"STO_CUDA_ENTRY STV_DEFAULT"
rms_norm_bf16:
.text.rms_norm_bf16:
        /* <DEDUP_REMOVED lines=21> */
[----:B0-----:R-:W0:Y:S02]  /*0150*/  MUFU.RCP R10, R10 ;  /* 0x0000000a000a7308 */ /* 0x001e240000001000 */
[----:B0-----:R-:W-:-:S06]  /*0160*/  VIADD R4, R10, 0xffffffe ;  /* 0x0ffffffe0a047836 */ /* 0x001fcc0000000000 */
[----:B------:R0:W1:Y:S02]  /*0170*/  F2I.FTZ.U32.TRUNC.NTZ R5, R4 ;  /* 0x0000000400057305 */ /* 0x000064000021f000 */
[----:B0-----:R-:W-:Y:S02]  /*0180*/  IMAD.MOV.U32 R4, RZ, RZ, RZ ;  /* 0x000000ffff047224 */ /* 0x001fe400078e00ff */
[----:B-1----:R-:W-:-:S04]  /*0190*/  IMAD.MOV R11, RZ, RZ, -R5 ;  /* 0x000000ffff0b7224 */ /* 0x002fc800078e0a05 */
[----:B------:R-:W-:-:S04]  /*01a0*/  IMAD R11, R11, R8, RZ ;  /* 0x000000080b0b7224 */ /* 0x000fc800078e02ff */
[----:B------:R-:W-:-:S06]  /*01b0*/  IMAD.HI.U32 R10, R5, R11, R4 ;  /* 0x0000000b050a7227 */ /* 0x000fcc00078e0004 */
[----:B------:R-:W-:-:S05]  /*01c0*/  IMAD.HI.U32 R10, R10, R3, RZ ;  /* 0x000000030a0a7227 */ /* 0x000fca00078e00ff */
[----:B------:R-:W-:-:S05]  /*01d0*/  IADD3 R4, PT, PT, -R10, RZ, RZ ;  /* 0x000000ff0a047210 */ /* 0x000fca0007ffe1ff */
[----:B------:R-:W-:-:S05]  /*01e0*/  IMAD R3, R8, R4, R3 ;  /* 0x0000000408037224 */ /* 0x000fca00078e0203 */
[----:B------:R-:W-:-:S13]  /*01f0*/  ISETP.GE.U32.AND P0, PT, R3, R8, PT ;  /* 0x000000080300720c */ /* 0x000fda0003f06070 */
[----:B------:R-:W-:Y:S01]  /*0200*/  @P0 IMAD.IADD R3, R3, 0x1, -R8 ;  /* 0x0000000103030824 */ /* 0x000fe200078e0a08 */
[----:B------:R-:W-:-:S04]  /*0210*/  @P0 IADD3 R10, PT, PT, R10, 0x1, RZ ;  /* 0x000000010a0a0810 */ /* 0x000fc80007ffe0ff */
        /* <DEDUP_REMOVED lines=10> */
[----:B------:R-:W-:Y:S01]  /*02c0*/  IADD3 R3, PT, PT, R10, 0x1, RZ ;  /* 0x000000010a037810 */ /* 0x000fe20007ffe0ff */
[----:B------:R-:W-:-:S03]  /*02d0*/  IMAD R11, R2, UR7, R9 ;  /* 0x00000007020b7c24 */ /* 0x000fc6000f8e0209 */
[----:B------:R-:W-:Y:S01]  /*02e0*/  LOP3.LUT R4, R3, 0x3, RZ, 0xc0, !PT ;  /* 0x0000000303047812 */ /* 0x000fe200078ec0ff */
[----:B------:R-:W-:-:S03]  /*02f0*/  IMAD.MOV.U32 R3, RZ, RZ, R9 ;  /* 0x000000ffff037224 */ /* 0x000fc600078e0009 */
[----:B------:R-:W-:-:S07]  /*0300*/  IADD3 R10, PT, PT, -R4, RZ, RZ ;  /* 0x000000ff040a7210 */ /* 0x000fce0007ffe1ff */
.L_x_92:
[----:B0-----:R-:W-:-:S06]  /*0310*/  IMAD.WIDE R4, R11, 0x2, R6 ;  /* 0x000000020b047825 */ /* 0x001fcc00078e0206 */
[----:B------:R-:W2:Y:S01]  /*0320*/  LDG.E.U16 R5, desc[UR8][R4.64] ;  /* 0x0000000804057981 */ /* 0x000ea2000c1e1500 */
[----:B------:R-:W-:Y:S01]  /*0330*/  VIADD R10, R10, 0x1 ;  /* 0x000000010a0a7836 */ /* 0x000fe20000000000 */
[C---:B------:R-:W-:Y:S01]  /*0340*/  IADD3 R3, PT, PT, R8.reuse, R3, RZ ;  /* 0x0000000308037210 */ /* 0x040fe20007ffe0ff */
[----:B------:R-:W-:-:S03]  /*0350*/  IMAD.IADD R11, R8, 0x1, R11 ;  /* 0x00000001080b7824 */ /* 0x000fc600078e020b */
[----:B------:R-:W-:Y:S01]  /*0360*/  ISETP.NE.AND P0, PT, R10, RZ, PT ;  /* 0x000000ff0a00720c */ /* 0x000fe20003f05270 */
[----:B--2---:R-:W-:-:S12]  /*0370*/  HFMA2.BF16_V2 R0, R5.H0_H0, R5.H0_H0, R0.H0_H0 ;  /* 0x2000000505007231 */ /* 0x004fd80000240800 */
[----:B------:R-:W-:Y:S05]  /*0380*/  @P0 BRA `(.L_x_92) ;  /* 0xfffffffc00e00947 */ /* 0x000fea000383ffff */
.L_x_91:
[----:B------:R-:W-:Y:S05]  /*0390*/  BSYNC.RECONVERGENT B1 ;  /* 0x0000000000017941 */ /* 0x000fea0003800200 */
.L_x_90:
[----:B------:R-:W-:Y:S05]  /*03a0*/  @!P1 BRA `(.L_x_89) ;  /* 0x0000000000549947 */ /* 0x000fea0003800000 */
[----:B------:R-:W0:Y:S01]  /*03b0*/  LDC.64 R4, c[0x0][0x388] ;  /* 0x0000e200ff047b82 */ /* 0x000e220000000a00 */
[----:B------:R-:W-:-:S07]  /*03c0*/  SHF.L.U32 R17, R8, 0x1, RZ ;  /* 0x0000000108117819 */ /* 0x000fce00000006ff */
.L_x_93:
[----:B------:R-:W-:-:S04]  /*03d0*/  IMAD R7, R2, UR7, R3 ;  /* 0x0000000702077c24 */ /* 0x000fc8000f8e0203 */
[----:B0-----:R-:W-:-:S03]  /*03e0*/  IMAD.WIDE R6, R7, 0x2, R4 ;  /* 0x0000000207067825 */ /* 0x001fc600078e0204 */
[----:B------:R-:W-:-:S05]  /*03f0*/  IADD3 R10, P0, PT, R17, R6, RZ ;  /* 0x00000006110a7210 */ /* 0x000fca0007f1e0ff */
[----:B------:R-:W-:Y:S01]  /*0400*/  IMAD.X R11, RZ, RZ, R7, P0 ;  /* 0x000000ffff0b7224 */ /* 0x000fe200000e0607 */
[C---:B------:R-:W-:Y:S01]  /*0410*/  IADD3 R12, P0, PT, R17.reuse, R10, RZ ;  /* 0x0000000a110c7210 */ /* 0x040fe20007f1e0ff */
[----:B------:R-:W2:Y:S03]  /*0420*/  LDG.E.U16 R7, desc[UR8][R6.64] ;  /* 0x0000000806077981 */ /* 0x000ea6000c1e1500 */
[----:B------:R-:W-:Y:S02]  /*0430*/  IADD3.X R13, PT, PT, RZ, R11, RZ, P0, !PT ;  /* 0x0000000bff0d7210 */ /* 0x000fe400007fe4ff */
[----:B------:R-:W-:Y:S01]  /*0440*/  IADD3 R14, P0, PT, R17, R12, RZ ;  /* 0x0000000c110e7210 */ /* 0x000fe20007f1e0ff */
[----:B------:R-:W3:Y:S04]  /*0450*/  LDG.E.U16 R11, desc[UR8][R10.64] ;  /* 0x000000080a0b7981 */ /* 0x000ee8000c1e1500 */
[----:B------:R-:W-:-:S02]  /*0460*/  IMAD.X R15, RZ, RZ, R13, P0 ;  /* 0x000000ffff0f7224 */ /* 0x000fc400000e060d */
[----:B------:R-:W4:Y:S04]  /*0470*/  LDG.E.U16 R13, desc[UR8][R12.64] ;  /* 0x000000080c0d7981 */ /* 0x000f28000c1e1500 */
[----:B------:R-:W5:Y:S01]  /*0480*/  LDG.E.U16 R15, desc[UR8][R14.64] ;  /* 0x000000080e0f7981 */ /* 0x000f62000c1e1500 */
[----:B------:R-:W-:-:S04]  /*0490*/  LEA R3, R8, R3, 0x2 ;  /* 0x0000000308037211 */ /* 0x000fc800078e10ff */
[----:B------:R-:W-:Y:S01]  /*04a0*/  ISETP.GE.AND P0, PT, R3, R2, PT ;  /* 0x000000020300720c */ /* 0x000fe20003f06270 */
[----:B--2---:R-:W-:-:S04]  /*04b0*/  HFMA2.BF16_V2 R0, R7.H0_H0, R7.H0_H0, R0.H0_H0 ;  /* 0x2000000707007231 */ /* 0x004fc80000240800 */
[----:B---3--:R-:W-:-:S04]  /*04c0*/  HFMA2.BF16_V2 R0, R11.H0_H0, R11.H0_H0, R0.H0_H0 ;  /* 0x2000000b0b007231 */ /* 0x008fc80000240800 */
[----:B----4-:R-:W-:-:S04]  /*04d0*/  HFMA2.BF16_V2 R0, R13.H0_H0, R13.H0_H0, R0.H0_H0 ;  /* 0x2000000d0d007231 */ /* 0x010fc80000240800 */
[----:B-----5:R-:W-:Y:S01]  /*04e0*/  HFMA2.BF16_V2 R0, R15.H0_H0, R15.H0_H0, R0.H0_H0 ;  /* 0x2000000f0f007231 */ /* 0x020fe20000240800 */
[----:B------:R-:W-:Y:S06]  /*04f0*/  @!P0 BRA `(.L_x_93) ;  /* 0xfffffffc00b48947 */ /* 0x000fec000383ffff */
.L_x_89:
[----:B------:R-:W-:Y:S05]  /*0500*/  BSYNC.RECONVERGENT B0 ;  /* 0x0000000000007941 */ /* 0x000fea0003800200 */
.L_x_88:
[----:B------:R-:W0:Y:S01]  /*0510*/  S2UR UR5, SR_CgaCtaId ;  /* 0x00000000000579c3 */ /* 0x000e220000008800 */
[----:B------:R-:W1:Y:S01]  /*0520*/  LDCU UR10, c[0x0][0x3a0] ;  /* 0x00007400ff0a77ac */ /* 0x000e620008000800 */
[----:B------:R-:W-:Y:S01]  /*0530*/  ISETP.GE.U32.AND P1, PT, R8, 0x2, PT ;  /* 0x000000020800780c */ /* 0x000fe20003f26070 */
[----:B------:R-:W-:-:S05]  /*0540*/  UMOV UR4, 0x400 ;  /* 0x0000040000047882 */ /* 0x000fca0000000000 */
[----:B------:R-:W2:Y:S01]  /*0550*/  S2UR UR6, SR_CgaCtaId ;  /* 0x00000000000679c3 */ /* 0x000ea20000008800 */
[----:B-1----:R-:W1:Y:S01]  /*0560*/  I2F.BF16 R2, UR10 ;  /* 0x0000000a00027d06 */ /* 0x002e620008202400 */
[----:B0-----:R-:W-:-:S03]  /*0570*/  ULEA UR4, UR5, UR4, 0x18 ;  /* 0x0000000405047291 */ /* 0x001fc6000f8ec0ff */
[----:B------:R-:W-:-:S03]  /*0580*/  UMOV UR5, 0x400 ;  /* 0x0000040000057882 */ /* 0x000fc60000000000 */
[----:B------:R-:W-:Y:S01]  /*0590*/  LEA R5, R9, UR4, 0x1 ;  /* 0x0000000409057c11 */ /* 0x000fe2000f8e08ff */
[----:B--2---:R-:W-:Y:S01]  /*05a0*/  ULEA UR5, UR6, UR5, 0x18 ;  /* 0x0000000506057291 */ /* 0x004fe2000f8ec0ff */
[----:B-1----:R-:W-:-:S03]  /*05b0*/  IMAD.U32 R4, R2, 0x10000, RZ ;  /* 0x0001000002047824 */ /* 0x002fc600078e00ff */
[----:B------:R0:W-:Y:S01]  /*05c0*/  STS.U16 [R5], R0 ;  /* 0x0000000005007388 */ /* 0x0001e20000000400 */
[----:B------:R-:W-:Y:S01]  /*05d0*/  BAR.SYNC.DEFER_BLOCKING 0x0 ;  /* 0x0000000000007b1d */ /* 0x000fe20000010000 */
[----:B------:R-:W-:-:S05]  /*05e0*/  FSETP.GE.AND P0, PT, |R4|, 8.50705917302346158658e+37, PT ;  /* 0x7e8000000400780b */ /* 0x000fca0003f06200 */
[----:B------:R-:W-:Y:S08]  /*05f0*/  @!P1 BRA `(.L_x_94) ;  /* 0x0000000000349947 */ /* 0x000ff00003800000 */
[----:B0-----:R-:W-:-:S07]  /*0600*/  MOV R0, R8 ;  /* 0x0000000800007202 */ /* 0x001fce0000000f00 */
.L_x_95:
[----:B------:R-:W-:-:S04]  /*0610*/  SHF.R.U32.HI R6, RZ, 0x1, R0 ;  /* 0x00000001ff067819 */ /* 0x000fc80000011600 */
[----:B------:R-:W-:-:S13]  /*0620*/  ISETP.GE.U32.AND P1, PT, R9, R6, PT ;  /* 0x000000060900720c */ /* 0x000fda0003f26070 */
[----:B------:R-:W-:Y:S01]  /*0630*/  @!P1 LOP3.LUT R2, R0, 0x7fe, RZ, 0xc0, !PT ;  /* 0x000007fe00029812 */ /* 0x000fe200078ec0ff */
[----:B------:R-:W-:Y:S04]  /*0640*/  @!P1 LDS.U16 R3, [R5] ;  /* 0x0000000005039984 */ /* 0x000fe80000000400 */
[----:B------:R-:W-:-:S06]  /*0650*/  @!P1 IMAD.IADD R2, R5, 0x1, R2 ;  /* 0x0000000105029824 */ /* 0x000fcc00078e0202 */
[----:B------:R-:W0:Y:S02]  /*0660*/  @!P1 LDS.U16 R2, [R2] ;  /* 0x0000000002029984 */ /* 0x000e240000000400 */
[----:B0-----:R-:W-:-:S05]  /*0670*/  @!P1 HADD2.BF16_V2 R3, R3.H0_H0, R2.H0_H0 ;  /* 0x2000000203039230 */ /* 0x001fca0000200800 */
[----:B------:R1:W-:Y:S01]  /*0680*/  @!P1 STS.U16 [R5], R3 ;  /* 0x0000000305009388 */ /* 0x0003e20000000400 */
[----:B------:R-:W-:Y:S01]  /*0690*/  BAR.SYNC.DEFER_BLOCKING 0x0 ;  /* 0x0000000000007b1d */ /* 0x000fe20000010000 */
[----:B------:R-:W-:Y:S02]  /*06a0*/  ISETP.GT.U32.AND P1, PT, R0, 0x3, PT ;  /* 0x000000030000780c */ /* 0x000fe40003f24070 */
[----:B------:R-:W-:-:S11]  /*06b0*/  MOV R0, R6 ;  /* 0x0000000600007202 */ /* 0x000fd60000000f00 */
[----:B-1----:R-:W-:Y:S05]  /*06c0*/  @P1 BRA `(.L_x_95) ;  /* 0xfffffffc00d01947 */ /* 0x002fea000383ffff */
.L_x_94:
[----:B0-----:R-:W0:Y:S01]  /*06d0*/  LDS.U16 R0, [UR5] ;  /* 0x00000005ff007984 */ /* 0x001e220008000400 */
[----:B------:R-:W-:Y:S01]  /*06e0*/  @P0 FMUL R4, R4, 0.25 ;  /* 0x3e80000004040820 */ /* 0x000fe20000400000 */
[----:B------:R-:W1:Y:S04]  /*06f0*/  LDCU.U16 UR4, c[0x0][0x398] ;  /* 0x00007300ff0477ac */ /* 0x000e680008000400 */
[----:B------:R-:W-:-:S13]  /*0700*/  FSETP.GEU.AND P1, PT, |R4|, 1.175494350822287508e-38, PT ;  /* 0x008000000400780b */ /* 0x000fda0003f2e200 */
[----:B------:R-:W-:-:S04]  /*0710*/  @!P1 FMUL R4, R4, 16777216 ;  /* 0x4b80000004049820 */ /* 0x000fc80000400000 */
[----:B------:R-:W2:Y:S01]  /*0720*/  MUFU.RCP R3, R4 ;  /* 0x0000000400037308 */ /* 0x000ea20000001000 */
[----:B0-----:R-:W-:-:S04]  /*0730*/  IMAD.U32 R0, R0, 0x10000, RZ ;  /* 0x0001000000007824 */ /* 0x001fc800078e00ff */
[----:B------:R-:W-:-:S04]  /*0740*/  @!P1 FMUL R0, R0, 16777216 ;  /* 0x4b80000000009820 */ /* 0x000fc80000400000 */
[----:B--2---:R-:W-:-:S04]  /*0750*/  FMUL R0, R3, R0 ;  /* 0x0000000003007220 */ /* 0x004fc80000400000 */
[----:B------:R-:W-:Y:S01]  /*0760*/  @P0 FMUL R0, R0, 0.25 ;  /* 0x3e80000000000820 */ /* 0x000fe20000400000 */
[----:B------:R-:W-:-:S04]  /*0770*/  ISETP.GE.AND P0, PT, R9, UR10, PT ;  /* 0x0000000a09007c0c */ /* 0x000fc8000bf06270 */
[----:B------:R-:W-:-:S05]  /*0780*/  F2FP.BF16.F32.PACK_AB R0, RZ, R0 ;  /* 0x00000000ff00723e */ /* 0x000fca00000010ff */
[----:B-1----:R-:W-:-:S05]  /*0790*/  HADD2.BF16_V2 R0, R0.H0_H0, UR4.H0_H0 ;  /* 0x2000000400007e30 */ /* 0x002fca0008200800 */
[----:B------:R-:W-:-:S04]  /*07a0*/  SHF.L.U32 R0, R0, 0x10, RZ ;  /* 0x0000001000007819 */ /* 0x000fc800000006ff */
[----:B------:R0:W1:Y:S01]  /*07b0*/  MUFU.RSQ R3, R0 ;  /* 0x0000000000037308 */ /* 0x0000620000001400 */
[----:B------:R-:W-:-:S05]  /*07c0*/  VIADD R2, R0, 0xf3000000 ;  /* 0xf300000000027836 */ /* 0x000fca0000000000 */
[----:B------:R-:W-:-:S13]  /*07d0*/  ISETP.GT.U32.AND P1, PT, R2, 0x727fffff, PT ;  /* 0x727fffff0200780c */ /* 0x000fda0003f24070 */
[----:B01----:R-:W-:Y:S05]  /*07e0*/  @!P1 BRA `(.L_x_96) ;  /* 0x00000000000c9947 */ /* 0x003fea0003800000 */
[----:B------:R-:W-:-:S07]  /*07f0*/  MOV R6, 0x810 ;  /* 0x0000081000067802 */ /* 0x000fce0000000f00 */
[----:B------:R-:W-:Y:S05]  /*0800*/  CALL.REL.NOINC `($__internal_5_$__cuda_sm20_sqrt_rn_f32_slowpath) ;  /* 0x0000000800607944 */ /* 0x000fea0003c00000 */
[----:B------:R-:W-:Y:S05]  /*0810*/  BRA `(.L_x_97) ;  /* 0x0000000000107947 */ /* 0x000fea0003800000 */
.L_x_96:
[----:B------:R-:W-:Y:S01]  /*0820*/  FMUL.FTZ R5, R0, R3 ;  /* 0x0000000300057220 */ /* 0x000fe20000410000 */
[----:B------:R-:W-:-:S03]  /*0830*/  FMUL.FTZ R3, R3, 0.5 ;  /* 0x3f00000003037820 */ /* 0x000fc60000410000 */
[----:B------:R-:W-:-:S04]  /*0840*/  FFMA R0, -R5, R5, R0 ;  /* 0x0000000505007223 */ /* 0x000fc80000000100 */
[----:B------:R-:W-:-:S07]  /*0850*/  FFMA R4, R0, R3, R5 ;  /* 0x0000000300047223 */ /* 0x000fce0000000005 */
.L_x_97:
[----:B------:R-:W-:Y:S05]  /*0860*/  @P0 EXIT ;  /* 0x000000000000094d */ /* 0x000fea0003800000 */
[----:B------:R-:W0:Y:S01]  /*0870*/  I2F.U32.RP R10, R8 ;  /* 0x00000008000a7306 */ /* 0x000e220000209000 */
[----:B------:R-:W1:Y:S01]  /*0880*/  LDC R0, c[0x0][0x3a0] ;  /* 0x0000e800ff007b82 */ /* 0x000e620000000800 */
[----:B------:R-:W-:Y:S01]  /*0890*/  IADD3 R7, PT, PT, R9, R8, RZ ;  /* 0x0000000809077210 */ /* 0x000fe20007ffe0ff */
[----:B------:R-:W-:Y:S01]  /*08a0*/  BSSY.RECONVERGENT B0, `(.L_x_98) ;  /* 0x000003d000007945 */ /* 0x000fe20003800200 */
[----:B------:R-:W-:-:S04]  /*08b0*/  ISETP.NE.U32.AND P2, PT, R8, RZ, PT ;  /* 0x000000ff0800720c */ /* 0x000fc80003f45070 */
[----:B------:R-:W2:Y:S08]  /*08c0*/  F2F.BF16.F32 R4, R4 ;  /* 0x0000000400047304 */ /* 0x000eb00000202000 */
[----:B0-----:R-:W0:Y:S01]  /*08d0*/  MUFU.RCP R10, R10 ;  /* 0x0000000a000a7308 */ /* 0x001e220000001000 */
[----:B--2---:R-:W-:Y:S01]  /*08e0*/  IMAD.U32 R13, R4, 0x10000, RZ ;  /* 0x00010000040d7824 */ /* 0x004fe200078e00ff */
[----:B-1----:R-:W-:-:S02]  /*08f0*/  ISETP.GE.AND P0, PT, R7, R0, PT ;  /* 0x000000000700720c */ /* 0x002fc40003f06270 */
[----:B------:R-:W-:Y:S01]  /*0900*/  VIMNMX R5, PT, PT, R7, R0, !PT ;  /* 0x0000000007057248 */ /* 0x000fe20007fe0100 */
[----:B------:R-:W-:Y:S01]  /*0910*/  FMUL R14, R13, 0.25 ;  /* 0x3e8000000d0e7820 */ /* 0x000fe20000400000 */
[----:B------:R-:W-:Y:S02]  /*0920*/  SEL R6, RZ, 0x1, P0 ;  /* 0x00000001ff067807 */ /* 0x000fe40000000000 */
[----:B0-----:R-:W-:Y:S02]  /*0930*/  IADD3 R2, PT, PT, R10, 0xffffffe, RZ ;  /* 0x0ffffffe0a027810 */ /* 0x001fe40007ffe0ff */
[----:B------:R-:W-:Y:S02]  /*0940*/  IADD3 R5, PT, PT, R5, -R7, -R6 ;  /* 0x8000000705057210 */ /* 0x000fe40007ffe806 */
[----:B------:R0:W1:Y:S02]  /*0950*/  F2I.FTZ.U32.TRUNC.NTZ R3, R2 ;  /* 0x0000000200037305 */ /* 0x000064000021f000 */
[----:B0-----:R-:W-:-:S02]  /*0960*/  IMAD.MOV.U32 R2, RZ, RZ, RZ ;  /* 0x000000ffff027224 */ /* 0x001fc400078e00ff */
        /* <DEDUP_REMOVED lines=8> */
[----:B------:R-:W-:Y:S02]  /*09f0*/  @P0 IADD3 R3, PT, PT, R3, 0x1, RZ ;  /* 0x0000000103030810 */ /* 0x000fe40007ffe0ff */
[----:B------:R-:W-:Y:S02]  /*0a00*/  FSETP.GE.AND P0, PT, |R13|, 8.50705917302346158658e+37, PT ;  /* 0x7e8000000d00780b */ /* 0x000fe40003f06200 */
[----:B------:R-:W-:Y:S02]  /*0a10*/  ISETP.GE.U32.AND P1, PT, R5, R8, PT ;  /* 0x000000080500720c */ /* 0x000fe40003f26070 */
[----:B------:R-:W-:-:S11]  /*0a20*/  FSEL R14, R14, R13, P0 ;  /* 0x0000000d0e0e7208 */ /* 0x000fd60000000000 */
[----:B------:R-:W-:Y:S01]  /*0a30*/  @P1 VIADD R3, R3, 0x1 ;  /* 0x0000000103031836 */ /* 0x000fe20000000000 */
[----:B------:R-:W-:-:S04]  /*0a40*/  @!P2 LOP3.LUT R3, RZ, R8, RZ, 0x33, !PT ;  /* 0x00000008ff03a212 */ /* 0x000fc800078e33ff */
[----:B------:R-:W-:-:S04]  /*0a50*/  IADD3 R10, PT, PT, R6, R3, RZ ;  /* 0x00000003060a7210 */ /* 0x000fc80007ffe0ff */
[C---:B------:R-:W-:Y:S02]  /*0a60*/  LOP3.LUT R2, R10.reuse, 0x3, RZ, 0xc0, !PT ;  /* 0x000000030a027812 */ /* 0x040fe400078ec0ff */
[----:B------:R-:W-:Y:S02]  /*0a70*/  ISETP.GE.U32.AND P1, PT, R10, 0x3, PT ;  /* 0x000000030a00780c */ /* 0x000fe40003f26070 */
[----:B------:R-:W-:-:S13]  /*0a80*/  ISETP.NE.AND P2, PT, R2, 0x3, PT ;  /* 0x000000030200780c */ /* 0x000fda0003f45270 */
[----:B------:R-:W-:Y:S05]  /*0a90*/  @!P2 BRA `(.L_x_99) ;  /* 0x000000000074a947 */ /* 0x000fea0003800000 */
[----:B------:R-:W0:Y:S01]  /*0aa0*/  LDC.64 R6, c[0x0][0x390] ;  /* 0x0000e400ff067b82 */ /* 0x000e220000000a00 */
[C---:B------:R-:W-:Y:S01]  /*0ab0*/  FMUL R11, R14.reuse, 16777216 ;  /* 0x4b8000000e0b7820 */ /* 0x040fe20000400000 */
[----:B------:R-:W-:Y:S01]  /*0ac0*/  FSETP.GEU.AND P3, PT, |R14|, 1.175494350822287508e-38, PT ;  /* 0x008000000e00780b */ /* 0x000fe20003f6e200 */
[----:B------:R-:W-:Y:S01]  /*0ad0*/  IMAD R15, R0, UR7, R9 ;  /* 0x00000007000f7c24 */ /* 0x000fe2000f8e0209 */
[----:B------:R-:W-:Y:S02]  /*0ae0*/  IADD3 R10, PT, PT, R10, 0x1, RZ ;  /* 0x000000010a0a7810 */ /* 0x000fe40007ffe0ff */
[----:B------:R-:W-:Y:S02]  /*0af0*/  FSEL R11, R11, R14, !P3 ;  /* 0x0000000e0b0b7208 */ /* 0x000fe40005800000 */
[----:B------:R-:W1:Y:S01]  /*0b00*/  LDC.64 R4, c[0x0][0x380] ;  /* 0x0000e000ff047b82 */ /* 0x000e620000000a00 */
[----:B------:R-:W-:Y:S01]  /*0b10*/  LOP3.LUT R10, R10, 0x3, RZ, 0xc0, !PT ;  /* 0x000000030a0a7812 */ /* 0x000fe200078ec0ff */
[----:B------:R2:W3:Y:S04]  /*0b20*/  MUFU.RCP R19, R11 ;  /* 0x0000000b00137308 */ /* 0x0004e80000001000 */
[----:B------:R-:W-:-:S02]  /*0b30*/  IMAD.MOV R12, RZ, RZ, -R10 ;  /* 0x000000ffff0c7224 */ /* 0x000fc400078e0a0a */
[----:B------:R-:W4:Y:S01]  /*0b40*/  LDC.64 R2, c[0x0][0x388] ;  /* 0x0000e200ff027b82 */ /* 0x000f220000000a00 */
[----:B0-----:R-:W-:-:S04]  /*0b50*/  IMAD.WIDE.U32 R6, R9, 0x2, R6 ;  /* 0x0000000209067825 */ /* 0x001fc800078e0006 */
[----:B--23--:R-:W-:-:S07]  /*0b60*/  IMAD R9, R10, R8, R9 ;  /* 0x000000080a097224 */ /* 0x00cfce00078e0209 */
.L_x_100:
[----:B0---4-:R-:W-:Y:S01]  /*0b70*/  IMAD.WIDE R16, R15, 0x2, R2 ;  /* 0x000000020f107825 */ /* 0x011fe200078e0202 */
[----:B------:R0:W2:Y:S05]  /*0b80*/  LDG.E.U16 R11, desc[UR8][R6.64] ;  /* 0x00000008060b7981 */ /* 0x0000aa000c1e1500 */
[----:B------:R-:W3:Y:S01]  /*0b90*/  LDG.E.U16 R16, desc[UR8][R16.64] ;  /* 0x0000000810107981 */ /* 0x000ee2000c1e1500 */
[----:B------:R-:W-:-:S05]  /*0ba0*/  VIADD R12, R12, 0x1 ;  /* 0x000000010c0c7836 */ /* 0x000fca0000000000 */
[----:B------:R-:W-:Y:S01]  /*0bb0*/  ISETP.NE.AND P2, PT, R12, RZ, PT ;  /* 0x000000ff0c00720c */ /* 0x000fe20003f45270 */
[----:B0-----:R-:W-:Y:S01]  /*0bc0*/  IMAD.WIDE.U32 R6, R8, 0x2, R6 ;  /* 0x0000000208067825 */ /* 0x001fe200078e0006 */
[----:B---3--:R-:W-:-:S05]  /*0bd0*/  SHF.L.U32 R10, R16, 0x10, RZ ;  /* 0x00000010100a7819 */ /* 0x008fca00000006ff */
[----:B------:R-:W-:-:S04]  /*0be0*/  @!P3 FMUL R10, R10, 16777216 ;  /* 0x4b8000000a0ab820 */ /* 0x000fc80000400000 */
[----:B------:R-:W-:-:S04]  /*0bf0*/  FMUL R10, R19, R10 ;  /* 0x0000000a130a7220 */ /* 0x000fc80000400000 */
[----:B------:R-:W-:-:S05]  /*0c00*/  @P0 FMUL R10, R10, 0.25 ;  /* 0x3e8000000a0a0820 */ /* 0x000fca0000400000 */
[----:B------:R-:W-:-:S05]  /*0c10*/  F2FP.BF16.F32.PACK_AB R10, RZ, R10 ;  /* 0x0000000aff0a723e */ /* 0x000fca00000010ff */
[----:B--2---:R-:W-:Y:S02]  /*0c20*/  HMUL2.BF16_V2 R17, R10.H0_H0, R11.H0_H0 ;  /* 0x2000000b0a117232 */ /* 0x004fe40000200800 */
[----:B-1----:R-:W-:-:S05]  /*0c30*/  IMAD.WIDE R10, R15, 0x2, R4 ;  /* 0x000000020f0a7825 */ /* 0x002fca00078e0204 */
[----:B------:R0:W-:Y:S01]  /*0c40*/  STG.E.U16 desc[UR8][R10.64], R17 ;  /* 0x000000110a007986 */ /* 0x0001e2000c101508 */
[----:B------:R-:W-:Y:S01]  /*0c50*/  IADD3 R15, PT, PT, R8, R15, RZ ;  /* 0x0000000f080f7210 */ /* 0x000fe20007ffe0ff */
[----:B------:R-:W-:Y:S06]  /*0c60*/  @P2 BRA `(.L_x_100) ;  /* 0xfffffffc00c02947 */ /* 0x000fec000383ffff */
.L_x_99:
[----:B------:R-:W-:Y:S05]  /*0c70*/  BSYNC.RECONVERGENT B0 ;  /* 0x0000000000007941 */ /* 0x000fea0003800200 */
.L_x_98:
[----:B------:R-:W-:Y:S05]  /*0c80*/  @!P1 EXIT ;  /* 0x000000000000994d */ /* 0x000fea0003800000 */
[C---:B------:R-:W-:Y:S01]  /*0c90*/  FMUL R15, R14.reuse, 16777216 ;  /* 0x4b8000000e0f7820 */ /* 0x040fe20000400000 */
[----:B------:R-:W-:Y:S01]  /*0ca0*/  FSETP.GEU.AND P0, PT, |R14|, 1.175494350822287508e-38, PT ;  /* 0x008000000e00780b */ /* 0x000fe20003f0e200 */
[----:B------:R-:W1:Y:S01]  /*0cb0*/  LDC.64 R2, c[0x0][0x390] ;  /* 0x0000e400ff027b82 */ /* 0x000e620000000a00 */
[----:B------:R-:W-:Y:S01]  /*0cc0*/  FSETP.GE.AND P1, PT, |R13|, 8.50705917302346158658e+37, PT ;  /* 0x7e8000000d00780b */ /* 0x000fe20003f26200 */
[----:B------:R-:W-:Y:S01]  /*0cd0*/  IMAD.SHL.U32 R13, R8, 0x2, RZ ;  /* 0x00000002080d7824 */ /* 0x000fe200078e00ff */
[CC--:B0-----:R-:W-:Y:S02]  /*0ce0*/  FSEL R10, R15.reuse, R14.reuse, !P0 ;  /* 0x0000000e0f0a7208 */ /* 0x0c1fe40004000000 */
[CC--:B------:R-:W-:Y:S02]  /*0cf0*/  FSEL R11, R15.reuse, R14.reuse, !P0 ;  /* 0x0000000e0f0b7208 */ /* 0x0c0fe40004000000 */
[CC--:B------:R-:W-:Y:S01]  /*0d00*/  FSEL R12, R15.reuse, R14.reuse, !P0 ;  /* 0x0000000e0f0c7208 */ /* 0x0c0fe20004000000 */
[----:B------:R-:W0:Y:S01]  /*0d10*/  LDC.64 R4, c[0x0][0x380] ;  /* 0x0000e000ff047b82 */ /* 0x000e220000000a00 */
[----:B------:R-:W-:Y:S01]  /*0d20*/  FSEL R14, R15, R14, !P0 ;  /* 0x0000000e0f0e7208 */ /* 0x000fe20004000000 */
[----:B------:R-:W2:Y:S06]  /*0d30*/  MUFU.RCP R10, R10 ;  /* 0x0000000a000a7308 */ /* 0x000eac0000001000 */
[----:B------:R-:W3:Y:S02]  /*0d40*/  LDC.64 R6, c[0x0][0x388] ;  /* 0x0000e200ff067b82 */ /* 0x000ee40000000a00 */
[----:B------:R-:W4:Y:S08]  /*0d50*/  MUFU.RCP R11, R11 ;  /* 0x0000000b000b7308 */ /* 0x000f300000001000 */
[----:B------:R-:W0:Y:S08]  /*0d60*/  MUFU.RCP R12, R12 ;  /* 0x0000000c000c7308 */ /* 0x000e300000001000 */
[----:B--2---:R-:W0:Y:S02]  /*0d70*/  MUFU.RCP R14, R14 ;  /* 0x0000000e000e7308 */ /* 0x004e240000001000 */
.L_x_101:
[----:B--2---:R-:W-:-:S04]  /*0d80*/  IMAD R19, R0, UR7, R9 ;  /* 0x0000000700137c24 */ /* 0x004fc8000f8e0209 */
[----:B---3--:R-:W-:-:S05]  /*0d90*/  IMAD.WIDE R20, R19, 0x2, R6 ;  /* 0x0000000213147825 */ /* 0x008fca00078e0206 */
[----:B------:R-:W2:Y:S01]  /*0da0*/  LDG.E.U16 R15, desc[UR8][R20.64] ;  /* 0x00000008140f7981 */ /* 0x000ea2000c1e1500 */
[----:B-1----:R-:W-:-:S06]  /*0db0*/  IMAD.WIDE.U32 R22, R9, 0x2, R2 ;  /* 0x0000000209167825 */ /* 0x002fcc00078e0002 */
[----:B------:R-:W3:Y:S01]  /*0dc0*/  LDG.E.U16 R22, desc[UR8][R22.64] ;  /* 0x0000000816167981 */ /* 0x000ee2000c1e1500 */
[----:B------:R-:W-:Y:S01]  /*0dd0*/  IADD3 R16, P2, PT, R13, R20, RZ ;  /* 0x000000140d107210 */ /* 0x000fe20007f5e0ff */
[----:B0-----:R-:W-:-:S04]  /*0de0*/  IMAD.WIDE R18, R19, 0x2, R4 ;  /* 0x0000000213127825 */ /* 0x001fc800078e0204 */
[----:B------:R-:W-:Y:S01]  /*0df0*/  IMAD.X R17, RZ, RZ, R21, P2 ;  /* 0x000000ffff117224 */ /* 0x000fe200010e0615 */
[----:B------:R-:W-:Y:S02]  /*0e00*/  IADD3 R9, PT, PT, R8, R9, RZ ;  /* 0x0000000908097210 */ /* 0x000fe40007ffe0ff */
[----:B--2---:R-:W-:-:S05]  /*0e10*/  SHF.L.U32 R15, R15, 0x10, RZ ;  /* 0x000000100f0f7819 */ /* 0x004fca00000006ff */
[----:B------:R-:W-:-:S04]  /*0e20*/  @!P0 FMUL R15, R15, 16777216 ;  /* 0x4b8000000f0f8820 */ /* 0x000fc80000400000 */
[----:B------:R-:W-:-:S04]  /*0e30*/  FMUL R15, R10, R15 ;  /* 0x0000000f0a0f7220 */ /* 0x000fc80000400000 */
[----:B------:R-:W-:-:S05]  /*0e40*/  @P1 FMUL R15, R15, 0.25 ;  /* 0x3e8000000f0f1820 */ /* 0x000fca0000400000 */
[----:B------:R-:W-:-:S05]  /*0e50*/  F2FP.BF16.F32.PACK_AB R15, RZ, R15 ;  /* 0x0000000fff0f723e */ /* 0x000fca00000010ff */
[----:B---3--:R-:W-:-:S05]  /*0e60*/  HMUL2.BF16_V2 R15, R15.H0_H0, R22.H0_H0 ;  /* 0x200000160f0f7232 */ /* 0x008fca0000200800 */
[----:B------:R-:W-:-:S05]  /*0e70*/  PRMT R21, R15, 0x7610, R21 ;  /* 0x000076100f157816 */ /* 0x000fca0000000015 */
[----:B------:R0:W-:Y:S04]  /*0e80*/  STG.E.U16 desc[UR8][R18.64], R21 ;  /* 0x0000001512007986 */ /* 0x0001e8000c101508 */
[----:B------:R-:W2:Y:S01]  /*0e90*/  LDG.E.U16 R15, desc[UR8][R16.64] ;  /* 0x00000008100f7981 */ /* 0x000ea2000c1e1500 */
[----:B------:R-:W-:-:S06]  /*0ea0*/  IMAD.WIDE.U32 R22, R9, 0x2, R2 ;  /* 0x0000000209167825 */ /* 0x000fcc00078e0002 */
[----:B------:R-:W3:Y:S01]  /*0eb0*/  LDG.E.U16 R22, desc[UR8][R22.64] ;  /* 0x0000000816167981 */ /* 0x000ee2000c1e1500 */
[----:B------:R-:W-:Y:S01]  /*0ec0*/  IADD3 R9, PT, PT, R9, R8, RZ ;  /* 0x0000000809097210 */ /* 0x000fe20007ffe0ff */
[----:B--2---:R-:W-:-:S04]  /*0ed0*/  IMAD.U32 R20, R15, 0x10000, RZ ;  /* 0x000100000f147824 */ /* 0x004fc800078e00ff */
[----:B------:R-:W-:-:S04]  /*0ee0*/  @!P0 FMUL R20, R20, 16777216 ;  /* 0x4b80000014148820 */ /* 0x000fc80000400000 */
[----:B----4-:R-:W-:-:S04]  /*0ef0*/  FMUL R20, R11, R20 ;  /* 0x000000140b147220 */ /* 0x010fc80000400000 */
[----:B------:R-:W-:-:S05]  /*0f00*/  @P1 FMUL R20, R20, 0.25 ;  /* 0x3e80000014141820 */ /* 0x000fca0000400000 */
[----:B------:R-:W-:Y:S02]  /*0f10*/  F2FP.BF16.F32.PACK_AB R15, RZ, R20 ;  /* 0x00000014ff0f723e */ /* 0x000fe400000010ff */
[C---:B------:R-:W-:Y:S02]  /*0f20*/  IADD3 R20, P2, PT, R13.reuse, R18, RZ ;  /* 0x000000120d147210 */ /* 0x040fe40007f5e0ff */
[----:B0-----:R-:W-:Y:S01]  /*0f30*/  IADD3 R18, P3, PT, R13, R16, RZ ;  /* 0x000000100d127210 */ /* 0x001fe20007f7e0ff */
[----:B---3--:R-:W-:Y:S01]  /*0f40*/  HMUL2.BF16_V2 R15, R15.H0_H0, R22.H0_H0 ;  /* 0x200000160f0f7232 */ /* 0x008fe20000200800 */
[----:B------:R-:W-:-:S03]  /*0f50*/  IADD3.X R21, PT, PT, RZ, R19, RZ, P2, !PT ;  /* 0x00000013ff157210 */ /* 0x000fc600017fe4ff */
[--C-:B------:R-:W-:Y:S01]  /*0f60*/  IMAD.X R19, RZ, RZ, R17.reuse, P3 ;  /* 0x000000ffff137224 */ /* 0x100fe200018e0611 */
[----:B------:R-:W-:-:S05]  /*0f70*/  PRMT R17, R15, 0x7610, R17 ;  /* 0x000076100f117816 */ /* 0x000fca0000000011 */
[----:B------:R0:W-:Y:S04]  /*0f80*/  STG.E.U16 desc[UR8][R20.64], R17 ;  /* 0x0000001114007986 */ /* 0x0001e8000c101508 */
[----:B------:R-:W2:Y:S01]  /*0f90*/  LDG.E.U16 R15, desc[UR8][R18.64] ;  /* 0x00000008120f7981 */ /* 0x000ea2000c1e1500 */
[----:B------:R-:W-:-:S06]  /*0fa0*/  IMAD.WIDE.U32 R22, R9, 0x2, R2 ;  /* 0x0000000209167825 */ /* 0x000fcc00078e0002 */
[----:B------:R-:W3:Y:S01]  /*0fb0*/  LDG.E.U16 R22, desc[UR8][R22.64] ;  /* 0x0000000816167981 */ /* 0x000ee2000c1e1500 */
[C---:B------:R-:W-:Y:S02]  /*0fc0*/  IADD3 R16, P2, PT, R13.reuse, R20, RZ ;  /* 0x000000140d107210 */ /* 0x040fe40007f5e0ff */
[----:B0-----:R-:W-:Y:S02]  /*0fd0*/  IADD3 R20, P3, PT, R13, R18, RZ ;  /* 0x000000120d147210 */ /* 0x001fe40007f7e0ff */
[----:B------:R-:W-:-:S03]  /*0fe0*/  IADD3.X R17, PT, PT, RZ, R21, RZ, P2, !PT ;  /* 0x00000015ff117210 */ /* 0x000fc600017fe4ff */
[----:B------:R-:W-:Y:S01]  /*0ff0*/  IMAD.X R21, RZ, RZ, R19, P3 ;  /* 0x000000ffff157224 */ /* 0x000fe200018e0613 */
[----:B------:R-:W-:Y:S01]  /*1000*/  IADD3 R9, PT, PT, R9, R8, RZ ;  /* 0x0000000809097210 */ /* 0x000fe20007ffe0ff */
[----:B--2---:R-:W-:-:S04]  /*1010*/  IMAD.U32 R15, R15, 0x10000, RZ ;  /* 0x000100000f0f7824 */ /* 0x004fc800078e00ff */
        /* <DEDUP_REMOVED lines=10> */
[----:B------:R-:W-:Y:S01]  /*10c0*/  IADD3 R18, P2, PT, R13, R16, RZ ;  /* 0x000000100d127210 */ /* 0x000fe20007f5e0ff */
[----:B------:R-:W-:-:S03]  /*10d0*/  IMAD.IADD R9, R9, 0x1, R8 ;  /* 0x0000000109097824 */ /* 0x000fc600078e0208 */
[----:B0-----:R-:W-:Y:S02]  /*10e0*/  IADD3.X R19, PT, PT, RZ, R17, RZ, P2, !PT ;  /* 0x00000011ff137210 */ /* 0x001fe400017fe4ff */
[----:B------:R-:W-:Y:S01]  /*10f0*/  ISETP.GE.AND P2, PT, R9, R0, PT ;  /* 0x000000000900720c */ /* 0x000fe20003f46270 */
[----:B--2---:R-:W-:-:S04]  /*1100*/  IMAD.U32 R15, R20, 0x10000, RZ ;  /* 0x00010000140f7824 */ /* 0x004fc800078e00ff */
[----:B------:R-:W-:-:S04]  /*1110*/  @!P0 FMUL R15, R15, 16777216 ;  /* 0x4b8000000f0f8820 */ /* 0x000fc80000400000 */
[----:B------:R-:W-:-:S04]  /*1120*/  FMUL R15, R14, R15 ;  /* 0x0000000f0e0f7220 */ /* 0x000fc80000400000 */
[----:B------:R-:W-:-:S05]  /*1130*/  @P1 FMUL R15, R15, 0.25 ;  /* 0x3e8000000f0f1820 */ /* 0x000fca0000400000 */
[----:B------:R-:W-:-:S05]  /*1140*/  F2FP.BF16.F32.PACK_AB R15, RZ, R15 ;  /* 0x0000000fff0f723e */ /* 0x000fca00000010ff */
[----:B---3--:R-:W-:-:S05]  /*1150*/  HMUL2.BF16_V2 R15, R15.H0_H0, R22.H0_H0 ;  /* 0x200000160f0f7232 */ /* 0x008fca0000200800 */
[----:B------:R2:W-:Y:S01]  /*1160*/  STG.E.U16 desc[UR8][R18.64], R15 ;  /* 0x0000000f12007986 */ /* 0x0005e2000c101508 */
[----:B------:R-:W-:Y:S05]  /*1170*/  @!P2 BRA `(.L_x_101) ;  /* 0xfffffffc0000a947 */ /* 0x000fea000383ffff */
[----:B------:R-:W-:Y:S05]  /*1180*/  EXIT ;  /* 0x000000000000794d */ /* 0x000fea0003800000 */
        .weak           $__internal_5_$__cuda_sm20_sqrt_rn_f32_slowpath
        .type           $__internal_5_$__cuda_sm20_sqrt_rn_f32_slowpath,@function
        .size           $__internal_5_$__cuda_sm20_sqrt_rn_f32_slowpath,(.L_x_109 - $__internal_5_$__cuda_sm20_sqrt_rn_f32_slowpath)
$__internal_5_$__cuda_sm20_sqrt_rn_f32_slowpath:
        /* <DEDUP_REMOVED lines=20> */
.L_x_102:
[----:B------:R-:W-:Y:S01]  /*12d0*/  IMAD.MOV.U32 R4, RZ, RZ, R2 ;  /* 0x000000ffff047224 */ /* 0x000fe200078e0002 */
[----:B------:R-:W-:Y:S01]  /*12e0*/  MOV R2, R6 ;  /* 0x0000000600027202 */ /* 0x000fe20000000f00 */
[----:B------:R-:W-:-:S04]  /*12f0*/  IMAD.MOV.U32 R3, RZ, RZ, 0x0 ;  /* 0x00000000ff037424 */ /* 0x000fc800078e00ff */
[----:B------:R-:W-:Y:S05]  /*1300*/  RET.REL.NODEC R2 `(rms_norm_bf16) ;  /* 0xffffffec023c7950 */ /* 0x000fea0003c3ffff */
.L_x_103:
        /* <DEDUP_REMOVED lines=15> */
.L_x_109:


//--------------------- .nv.shared.rms_norm_f64   --------------------------
	.section	.nv.shared.rms_norm_f64,"aw",@nobits
	.sectionflags	@""
	.align	8
.nv.shared.rms_norm_f64:
	.zero		9216


//--------------------- .nv.shared.reserved.0     --------------------------
	.section	.nv.shared.reserved.0,"aw",@nobits
	.weak		__nv_reservedSMEM_offset_0_alias
	.size		__nv_reservedSMEM_offset_0_alias, 0, 64
	.other		__nv_reservedSMEM_offset_0_alias,@"STO_CUDA_RESERVED_SHARED STV_DEFAULT"
__nv_reservedSMEM_offset_0_alias:
	.zero		0
	.zero		64


//--------------------- .nv.shared.rms_norm_f32   --------------------------
	.section	.nv.shared.rms_norm_f32,"aw",@nobits
	.sectionflags	@""
	.align	4
.nv.shared.rms_norm_f32:
	.zero		5120


//--------------------- .nv.shared.rms_norm_f16   --------------------------
	.section	.nv.shared.rms_norm_f16,"aw",@nobits
	.sectionflags	@""
	.align	2
.nv.shared.rms_norm_f16:
	.zero		3072


//--------------------- .nv.shared.rms_norm_bf16  --------------------------
	.section	.nv.shared.rms_norm_bf16,"aw",@nobits
	.sectionflags	@""
	.align	2
.nv.shared.rms_norm_bf16:
	.zero		3072


//--------------------- .nv.constant0.rms_norm_f64 --------------------------
	.section	.nv.constant0.rms_norm_f64,"a",@progbits
	.sectionflags	@""
	.align	4
.nv.constant0.rms_norm_f64:
	.zero		936


//--------------------- .nv.constant0.rms_norm_f32 --------------------------
	.section	.nv.constant0.rms_norm_f32,"a",@progbits
	.sectionflags	@""
	.align	4
.nv.constant0.rms_norm_f32:
	.zero		932


//--------------------- .nv.constant0.rms_norm_f16 --------------------------
	.section	.nv.constant0.rms_norm_f16,"a",@progbits
	.sectionflags	@""
	.align	4
.nv.constant0.rms_norm_f16:
	.zero		932


//--------------------- .nv.constant0.rms_norm_bf16 --------------------------
	.section	.nv.constant0.rms_norm_bf16,"a",@progbits
	.sectionflags	@""
	.align	4
.nv.constant0.rms_norm_bf16:
	.zero		932


//--------------------- SYMBOLS --------------------------

	.type		.nv.reservedSmem.offset0,@object
	.size		.nv.reservedSmem.offset0,0x4
	.type		.nv.reservedSmem.cap,@object
	.size		.nv.reservedSmem.cap,0x4
